	.target	sm_90a

	.elftype	@"ET_EXEC"


//--------------------- .note.nv.tkinfo           --------------------------
	.section	.note.nv.tkinfo,"",@"SHT_NOTE"
	.sectionflags	@"SHF_NOTE_NV_TKINFO"
	.tkinfo
        /*0018*/ 	.word	0x00000002
        /*0030*/ 	.string	""
        /*0030*/ 	.string	"ptxas"
        /*0030*/ 	.string	"Cuda compilation tools, release 13.0, V13.0.88"
        /*0030*/ 	.string	"Build cuda_13.0.r13.0/compiler.36424714_0"
        /*0030*/ 	.string	"-arch sm_90a -m 64 "



//--------------------- .note.nv.cuinfo           --------------------------
	.section	.note.nv.cuinfo,"",@"SHT_NOTE"
	.sectionflags	@"SHF_NOTE_NV_CUINFO"
        /*0018*/ 	.short	0x0002
        /*001a*/ 	.short	0x005a
        /*001c*/ 	.short	0x0082
	.zero		2


//--------------------- .nv.info                  --------------------------
	.section	.nv.info,"",@"SHT_CUDA_INFO"
	.align	4


	//----- nvinfo : EIATTR_REGCOUNT
	.align		4
        /*0000*/ 	.byte	0x04, 0x2f
        /*0002*/ 	.short	(.L_15 - .L_14)
	.align		4
.L_14:
        /*0004*/ 	.word	index@(_ZN7cutlass13device_kernelINS_4gemm6kernel13GemmUniversalIN4cute5tupleIJiiiiEEENS1_10collective13CollectiveMmaINS1_34MainloopSm90TmaGmmaWarpSpecializedILi4ENS5_IJNS4_1CILi2EEENSA_ILi1EEESC_EEENS1_35KernelTmaWarpSpecializedCooperativeEEENS5_IJNSA_ILi128EEENSA_ILi64EEENSA_ILi32EEEEEENS_10tfloat32_tENS5_IJlSC_lEEESK_SL_NS4_8TiledMMAINS4_8MMA_AtomIJNS4_4SM904GMMA29MMA_64x64x8_F32TF32TF32_SS_TNILNSP_7ScaleInE1ELSR_1EEEEEENS4_6LayoutISD_NS5_IJSC_NSA_ILi0EEESV_EEEEENS5_IJNS4_10UnderscoreESY_SY_EEEEENS4_13SM90_TMA_LOADENS4_14ComposedLayoutINS4_7SwizzleILi3ELi4ELi3EEENS4_18smem_ptr_flag_bitsILi32EEENSU_INS5_IJNSA_ILi8EEESI_EEENS5_IJSI_SC_EEEEEEEvNS4_8identityENS4_23SM90_TMA_LOAD_MULTICASTES1B_vS1C_EENS_8epilogue10collective6detail29Sm90TmaWarpSpecializedAdapterINS1G_15DefaultEpilogueISK_SL_SL_NS1F_6thread17LinearCombinationISK_Li1EffLNS1K_9ScaleType4KindE0ELNS_15FloatRoundStyleE2ESK_EENS1_15EpilogueDefaultEEEEEvvEEEEvNT_6ParamsE)
        /*0008*/ 	.word	0x000000a8


	//----- nvinfo : EIATTR_FRAME_SIZE
	.align		4
.L_15:
        /*000c*/ 	.byte	0x04, 0x11
        /*000e*/ 	.short	(.L_17 - .L_16)
	.align		4
.L_16:
        /*0010*/ 	.word	index@(_ZN7cutlass13device_kernelINS_4gemm6kernel13GemmUniversalIN4cute5tupleIJiiiiEEENS1_10collective13CollectiveMmaINS1_34MainloopSm90TmaGmmaWarpSpecializedILi4ENS5_IJNS4_1CILi2EEENSA_ILi1EEESC_EEENS1_35KernelTmaWarpSpecializedCooperativeEEENS5_IJNSA_ILi128EEENSA_ILi64EEENSA_ILi32EEEEEENS_10tfloat32_tENS5_IJlSC_lEEESK_SL_NS4_8TiledMMAINS4_8MMA_AtomIJNS4_4SM904GMMA29MMA_64x64x8_F32TF32TF32_SS_TNILNSP_7ScaleInE1ELSR_1EEEEEENS4_6LayoutISD_NS5_IJSC_NSA_ILi0EEESV_EEEEENS5_IJNS4_10UnderscoreESY_SY_EEEEENS4_13SM90_TMA_LOADENS4_14ComposedLayoutINS4_7SwizzleILi3ELi4ELi3EEENS4_18smem_ptr_flag_bitsILi32EEENSU_INS5_IJNSA_ILi8EEESI_EEENS5_IJSI_SC_EEEEEEEvNS4_8identityENS4_23SM90_TMA_LOAD_MULTICASTES1B_vS1C_EENS_8epilogue10collective6detail29Sm90TmaWarpSpecializedAdapterINS1G_15DefaultEpilogueISK_SL_SL_NS1F_6thread17LinearCombinationISK_Li1EffLNS1K_9ScaleType4KindE0ELNS_15FloatRoundStyleE2ESK_EENS1_15EpilogueDefaultEEEEEvvEEEEvNT_6ParamsE)
        /*0014*/ 	.word	0x00000000


	//----- nvinfo : EIATTR_MIN_STACK_SIZE
	.align		4
.L_17:
        /*0018*/ 	.byte	0x04, 0x12
        /*001a*/ 	.short	(.L_19 - .L_18)
	.align		4
.L_18:
        /*001c*/ 	.word	index@(_ZN7cutlass13device_kernelINS_4gemm6kernel13GemmUniversalIN4cute5tupleIJiiiiEEENS1_10collective13CollectiveMmaINS1_34MainloopSm90TmaGmmaWarpSpecializedILi4ENS5_IJNS4_1CILi2EEENSA_ILi1EEESC_EEENS1_35KernelTmaWarpSpecializedCooperativeEEENS5_IJNSA_ILi128EEENSA_ILi64EEENSA_ILi32EEEEEENS_10tfloat32_tENS5_IJlSC_lEEESK_SL_NS4_8TiledMMAINS4_8MMA_AtomIJNS4_4SM904GMMA29MMA_64x64x8_F32TF32TF32_SS_TNILNSP_7ScaleInE1ELSR_1EEEEEENS4_6LayoutISD_NS5_IJSC_NSA_ILi0EEESV_EEEEENS5_IJNS4_10UnderscoreESY_SY_EEEEENS4_13SM90_TMA_LOADENS4_14ComposedLayoutINS4_7SwizzleILi3ELi4ELi3EEENS4_18smem_ptr_flag_bitsILi32EEENSU_INS5_IJNSA_ILi8EEESI_EEENS5_IJSI_SC_EEEEEEEvNS4_8identityENS4_23SM90_TMA_LOAD_MULTICASTES1B_vS1C_EENS_8epilogue10collective6detail29Sm90TmaWarpSpecializedAdapterINS1G_15DefaultEpilogueISK_SL_SL_NS1F_6thread17LinearCombinationISK_Li1EffLNS1K_9ScaleType4KindE0ELNS_15FloatRoundStyleE2ESK_EENS1_15EpilogueDefaultEEEEEvvEEEEvNT_6ParamsE)
        /*0020*/ 	.word	0x00000000
.L_19:


//--------------------- .nv.compat                --------------------------
	.section	.nv.compat,"",@"SHT_CUDA_COMPAT_INFO"
	.align	4
        /*0000*/ 	.byte	0x02, 0x09, 0x01, 0x00, 0x02, 0x02, 0x04, 0x00, 0x02, 0x05, 0x05, 0x00, 0x03, 0x07, 0x01, 0x01
        /*0010*/ 	.byte	0x02, 0x03, 0x01, 0x00, 0x02, 0x06, 0x01, 0x00, 0x04, 0x0b, 0x08, 0x00, 0x00, 0x00, 0x00, 0x00
        /*0020*/ 	.byte	0x00, 0x00, 0x00, 0x00


//--------------------- .nv.info._ZN7cutlass13device_kernelINS_4gemm6kernel13GemmUniversalIN4cute5tupleIJiiiiEEENS1_10collective13CollectiveMmaINS1_34MainloopSm90TmaGmmaWarpSpecializedILi4ENS5_IJNS4_1CILi2EEENSA_ILi1EEESC_EEENS1_35KernelTmaWarpSpecializedCooperativeEEENS5_IJNSA_ILi128EEENSA_ILi64EEENSA_ILi32EEEEEENS_10tfloat32_tENS5_IJlSC_lEEESK_SL_NS4_8TiledMMAINS4_8MMA_AtomIJNS4_4SM904GMMA29MMA_64x64x8_F32TF32TF32_SS_TNILNSP_7ScaleInE1ELSR_1EEEEEENS4_6LayoutISD_NS5_IJSC_NSA_ILi0EEESV_EEEEENS5_IJNS4_10UnderscoreESY_SY_EEEEENS4_13SM90_TMA_LOADENS4_14ComposedLayoutINS4_7SwizzleILi3ELi4ELi3EEENS4_18smem_ptr_flag_bitsILi32EEENSU_INS5_IJNSA_ILi8EEESI_EEENS5_IJSI_SC_EEEEEEEvNS4_8identityENS4_23SM90_TMA_LOAD_MULTICASTES1B_vS1C_EENS_8epilogue10collective6detail29Sm90TmaWarpSpecializedAdapterINS1G_15DefaultEpilogueISK_SL_SL_NS1F_6thread17LinearCombinationISK_Li1EffLNS1K_9ScaleType4KindE0ELNS_15FloatRoundStyleE2ESK_EENS1_15EpilogueDefaultEEEEEvvEEEEvNT_6ParamsE --------------------------
	.section	.nv.info._ZN7cutlass13device_kernelINS_4gemm6kernel13GemmUniversalIN4cute5tupleIJiiiiEEENS1_10collective13CollectiveMmaINS1_34MainloopSm90TmaGmmaWarpSpecializedILi4ENS5_IJNS4_1CILi2EEENSA_ILi1EEESC_EEENS1_35KernelTmaWarpSpecializedCooperativeEEENS5_IJNSA_ILi128EEENSA_ILi64EEENSA_ILi32EEEEEENS_10tfloat32_tENS5_IJlSC_lEEESK_SL_NS4_8TiledMMAINS4_8MMA_AtomIJNS4_4SM904GMMA29MMA_64x64x8_F32TF32TF32_SS_TNILNSP_7ScaleInE1ELSR_1EEEEEENS4_6LayoutISD_NS5_IJSC_NSA_ILi0EEESV_EEEEENS5_IJNS4_10UnderscoreESY_SY_EEEEENS4_13SM90_TMA_LOADENS4_14ComposedLayoutINS4_7SwizzleILi3ELi4ELi3EEENS4_18smem_ptr_flag_bitsILi32EEENSU_INS5_IJNSA_ILi8EEESI_EEENS5_IJSI_SC_EEEEEEEvNS4_8identityENS4_23SM90_TMA_LOAD_MULTICASTES1B_vS1C_EENS_8epilogue10collective6detail29Sm90TmaWarpSpecializedAdapterINS1G_15DefaultEpilogueISK_SL_SL_NS1F_6thread17LinearCombinationISK_Li1EffLNS1K_9ScaleType4KindE0ELNS_15FloatRoundStyleE2ESK_EENS1_15EpilogueDefaultEEEEEvvEEEEvNT_6ParamsE,"",@"SHT_CUDA_INFO"
	.sectionflags	@""
	.align	4


	//----- nvinfo : EIATTR_CUDA_API_VERSION
	.align		4
        /*0000*/ 	.byte	0x04, 0x37
        /*0002*/ 	.short	(.L_21 - .L_20)
.L_20:
        /*0004*/ 	.word	0x00000082


	//----- nvinfo : EIATTR_KPARAM_INFO
	.align		4
.L_21:
        /*0008*/ 	.byte	0x04, 0x17
        /*000a*/ 	.short	(.L_23 - .L_22)
.L_22:
        /*000c*/ 	.word	0x00000000
        /*0010*/ 	.short	0x0000
        /*0012*/ 	.short	0x0070
        /*0014*/ 	.byte	0x00, 0xf0, 0x01, 0x10


	//----- nvinfo : EIATTR_SPARSE_MMA_MASK
	.align		4
.L_23:
        /*0018*/ 	.byte	0x03, 0x50
        /*001a*/ 	.short	0x0000


	//----- nvinfo : EIATTR_MAXREG_COUNT
	.align		4
        /*001c*/ 	.byte	0x03, 0x1b
        /*001e*/ 	.short	0x00a8


	//----- nvinfo : EIATTR_NUM_BARRIERS
	.align		4
        /*0020*/ 	.byte	0x02, 0x4c
        /*0022*/ 	.byte	0x01
	.zero		1


	//----- nvinfo : EIATTR_EXTERNS
	.align		4
        /*0024*/ 	.byte	0x04, 0x0f
        /*0026*/ 	.short	(.L_25 - .L_24)


	//   ....[0]....
	.align		4
.L_24:
        /*0028*/ 	.word	index@(__assertfail)


	//----- nvinfo : EIATTR_MERCURY_ISA_VERSION
	.align		4
.L_25:
        /*002c*/ 	.byte	0x03, 0x5f
        /*002e*/ 	.short	0x0101


	//----- nvinfo : EIATTR_INT_WARP_WIDE_INSTR_OFFSETS
	.align		4
        /*0030*/ 	.byte	0x04, 0x31
        /*0032*/ 	.short	(.L_27 - .L_26)


	//   ....[0]....
.L_26:
        /*0034*/ 	.word	0x00000480


	//   ....[1]....
        /*0038*/ 	.word	0x000004b0


	//   ....[2]....
        /*003c*/ 	.word	0x00000670


	//   ....[3]....
        /*0040*/ 	.word	0x00001cc0


	//----- nvinfo : EIATTR_COOP_GROUP_MASK_REGIDS
	.align		4
.L_27:
        /*0044*/ 	.byte	0x04, 0x29
        /*0046*/ 	.short	(.L_29 - .L_28)


	//   ....[0]....
.L_28:
        /*0048*/ 	.word	0xffffffff


	//   ....[1]....
        /*004c*/ 	.word	0xffffffff


	//   ....[2]....
        /*0050*/ 	.word	0xffffffff


	//   ....[3]....
        /*0054*/ 	.word	0xffffffff


	//   ....[4]....
        /*0058*/ 	.word	0xffffffff


	//   ....[5]....
        /*005c*/ 	.word	0xffffffff


	//----- nvinfo : EIATTR_COOP_GROUP_INSTR_OFFSETS
	.align		4
.L_29:
        /*0060*/ 	.byte	0x04, 0x28
        /*0062*/ 	.short	(.L_31 - .L_30)


	//   ....[0]....
.L_30:
        /*0064*/ 	.word	0x00000060


	//   ....[1]....
        /*0068*/ 	.word	0x00000070


	//   ....[2]....
        /*006c*/ 	.word	0x00000130


	//   ....[3]....
        /*0070*/ 	.word	0x000002d0


	//   ....[4]....
        /*0074*/ 	.word	0x000007f0


	//   ....[5]....
        /*0078*/ 	.word	0x00001230


	//----- nvinfo : EIATTR_REG_RECONFIG
	.align		4
.L_31:
        /*007c*/ 	.byte	0x01, 0x54
	.zero		2


	//----- nvinfo : EIATTR_SYSCALL_OFFSETS
	.align		4
        /*0080*/ 	.byte	0x04, 0x46
        /*0082*/ 	.short	(.L_33 - .L_32)


	//   ....[0]....
.L_32:
        /*0084*/ 	.word	0x000013f0


	//----- nvinfo : EIATTR_MBARRIER_INSTR_OFFSETS
	.align		4
.L_33:
        /*0088*/ 	.byte	0x04, 0x39
        /*008a*/ 	.short	(.L_35 - .L_34)


	//   ....[0]....
.L_34:
        /*008c*/ 	.word	0x00000230
        /*0090*/ 	.word	0x000000ff
        /*0094*/ 	.word	0x00000000
        /*0098*/ 	.short	0x0100
        /*009a*/ 	.byte	0x08
	.zero		1


	//   ....[1]....
        /*009c*/ 	.word	0x00000240
        /*00a0*/ 	.word	0x000000ff
        /*00a4*/ 	.word	0x00000020
        /*00a8*/ 	.short	0x0100
        /*00aa*/ 	.byte	0x08
	.zero		1


	//   ....[2]....
        /*00ac*/ 	.word	0x00000250
        /*00b0*/ 	.word	0x000000ff
        /*00b4*/ 	.word	0x00000008
        /*00b8*/ 	.short	0x0100
        /*00ba*/ 	.byte	0x08
	.zero		1


	//   ....[3]....
        /*00bc*/ 	.word	0x00000260
        /*00c0*/ 	.word	0x000000ff
        /*00c4*/ 	.word	0x00000028
        /*00c8*/ 	.short	0x0100
        /*00ca*/ 	.byte	0x08
	.zero		1


	//   ....[4]....
        /*00cc*/ 	.word	0x00000270
        /*00d0*/ 	.word	0x000000ff
        /*00d4*/ 	.word	0x00000010
        /*00d8*/ 	.short	0x0100
        /*00da*/ 	.byte	0x08
	.zero		1


	//   ....[5]....
        /*00dc*/ 	.word	0x00000280
        /*00e0*/ 	.word	0x000000ff
        /*00e4*/ 	.word	0x00000030
        /*00e8*/ 	.short	0x0100
        /*00ea*/ 	.byte	0x08
	.zero		1


	//   ....[6]....
        /*00ec*/ 	.word	0x00000290
        /*00f0*/ 	.word	0x000000ff
        /*00f4*/ 	.word	0x00000018
        /*00f8*/ 	.short	0x0100
        /*00fa*/ 	.byte	0x08
	.zero		1


	//   ....[7]....
        /*00fc*/ 	.word	0x000002a0
        /*0100*/ 	.word	0x000000ff
        /*0104*/ 	.word	0x00000038
        /*0108*/ 	.short	0x0100
        /*010a*/ 	.byte	0x08
	.zero		1


	//   ....[8]....
        /*010c*/ 	.word	0x000006f0
        /*0110*/ 	.word	0x000000ff
        /*0114*/ 	.word	0x00000050
        /*0118*/ 	.short	0x0100
        /*011a*/ 	.byte	0x06
	.zero		1


	//   ....[9]....
        /*011c*/ 	.word	0x00000780
        /*0120*/ 	.word	0x000000ff
        /*0124*/ 	.word	0x00000058
        /*0128*/ 	.short	0x0100
        /*012a*/ 	.byte	0x06
	.zero		1


	//   ....[10]....
        /*012c*/ 	.word	0x000014b0
        /*0130*/ 	.word	0x00000003
        /*0134*/ 	.word	0x00000000
        /*0138*/ 	.short	0x010a
        /*013a*/ 	.byte	0x3f
	.zero		1


	//   ....[11]....
        /*013c*/ 	.word	0x000014f0
        /*0140*/ 	.word	0x00000003
        /*0144*/ 	.word	0x00000000
        /*0148*/ 	.short	0x010a
        /*014a*/ 	.byte	0x3f
	.zero		1


	//   ....[12]....
        /*014c*/ 	.word	0x000018c0
        /*0150*/ 	.word	0x00000005
        /*0154*/ 	.word	0x00000000
        /*0158*/ 	.short	0x010a
        /*015a*/ 	.byte	0x3f
	.zero		1


	//   ....[13]....
        /*015c*/ 	.word	0x00001900
        /*0160*/ 	.word	0x00000005
        /*0164*/ 	.word	0x00000000
        /*0168*/ 	.short	0x010a
        /*016a*/ 	.byte	0x3f
	.zero		1


	//   ....[14]....
        /*016c*/ 	.word	0x00001b60
        /*0170*/ 	.word	0x00000005
        /*0174*/ 	.word	0x00000000
        /*0178*/ 	.short	0x0101
        /*017a*/ 	.byte	0x3f
	.zero		1


	//   ....[15]....
        /*017c*/ 	.word	0x00001d40
        /*0180*/ 	.word	0x00000003
        /*0184*/ 	.word	0x00000000
        /*0188*/ 	.short	0x0101
        /*018a*/ 	.byte	0x3f
	.zero		1


	//   ....[16]....
        /*018c*/ 	.word	0x00005230
        /*0190*/ 	.word	0x00000014
        /*0194*/ 	.word	0x00000020
        /*0198*/ 	.short	0x010a
        /*019a*/ 	.byte	0x3f
	.zero		1


	//   ....[17]....
        /*019c*/ 	.word	0x000055f0
        /*01a0*/ 	.word	0x00000005
        /*01a4*/ 	.word	0x00000058
        /*01a8*/ 	.short	0x0101
        /*01aa*/ 	.byte	0x3f
	.zero		1


	//   ....[18]....
        /*01ac*/ 	.word	0x00005d10
        /*01b0*/ 	.word	0x00000007
        /*01b4*/ 	.word	0x00000000
        /*01b8*/ 	.short	0x010a
        /*01ba*/ 	.byte	0x3f
	.zero		1


	//   ....[19]....
        /*01bc*/ 	.word	0x00005d90
        /*01c0*/ 	.word	0x00000008
        /*01c4*/ 	.word	0x00000000
        /*01c8*/ 	.short	0x010a
        /*01ca*/ 	.byte	0x3f
	.zero		1


	//   ....[20]....
        /*01cc*/ 	.word	0x00005e20
        /*01d0*/ 	.word	0x0000000b
        /*01d4*/ 	.word	0x00000000
        /*01d8*/ 	.short	0x010a
        /*01da*/ 	.byte	0x3f
	.zero		1


	//   ....[21]....
        /*01dc*/ 	.word	0x00005eb0
        /*01e0*/ 	.word	0x00000003
        /*01e4*/ 	.word	0x00000000
        /*01e8*/ 	.short	0x010a
        /*01ea*/ 	.byte	0x3f
	.zero		1


	//   ....[22]....
        /*01ec*/ 	.word	0x00005f10
        /*01f0*/ 	.word	0x00000003
        /*01f4*/ 	.word	0x00000000
        /*01f8*/ 	.short	0x010a
        /*01fa*/ 	.byte	0x3f
	.zero		1


	//   ....[23]....
        /*01fc*/ 	.word	0x00005f60
        /*0200*/ 	.word	0x00000005
        /*0204*/ 	.word	0x00000000
        /*0208*/ 	.short	0x010a
        /*020a*/ 	.byte	0x3f
	.zero		1


	//   ....[24]....
        /*020c*/ 	.word	0x00006030
        /*0210*/ 	.word	0x00000014
        /*0214*/ 	.word	0x00000020
        /*0218*/ 	.short	0x010a
        /*021a*/ 	.byte	0x3f
	.zero		1


	//   ....[25]....
        /*021c*/ 	.word	0x00006100
        /*0220*/ 	.word	0x00000007
        /*0224*/ 	.word	0x00000000
        /*0228*/ 	.short	0x010a
        /*022a*/ 	.byte	0x3f
	.zero		1


	//   ....[26]....
        /*022c*/ 	.word	0x00006150
        /*0230*/ 	.word	0x00000008
        /*0234*/ 	.word	0x00000000
        /*0238*/ 	.short	0x010a
        /*023a*/ 	.byte	0x3f
	.zero		1


	//   ....[27]....
        /*023c*/ 	.word	0x000061a0
        /*0240*/ 	.word	0x0000000b
        /*0244*/ 	.word	0x00000000
        /*0248*/ 	.short	0x010a
        /*024a*/ 	.byte	0x3f
	.zero		1


	//----- nvinfo : EIATTR_NUM_MBARRIERS
	.align		4
.L_35:
        /*024c*/ 	.byte	0x03, 0x38
        /*024e*/ 	.short	0x000a


	//----- nvinfo : EIATTR_EXIT_INSTR_OFFSETS
	.align		4
        /*0250*/ 	.byte	0x04, 0x1c
        /*0252*/ 	.short	(.L_37 - .L_36)


	//   ....[0]....
.L_36:
        /*0254*/ 	.word	0x00000950


	//   ....[1]....
        /*0258*/ 	.word	0x00001160


	//   ....[2]....
        /*025c*/ 	.word	0x00004940


	//   ....[3]....
        /*0260*/ 	.word	0x00004ea0


	//   ....[4]....
        /*0264*/ 	.word	0x00005f00


	//----- nvinfo : EIATTR_MAX_THREADS
	.align		4
.L_37:
        /*0268*/ 	.byte	0x04, 0x05
        /*026a*/ 	.short	(.L_39 - .L_38)
.L_38:
        /*026c*/ 	.word	0x00000180
        /*0270*/ 	.word	0x00000001
        /*0274*/ 	.word	0x00000001


	//----- nvinfo : EIATTR_CRS_STACK_SIZE
	.align		4
.L_39:
        /*0278*/ 	.byte	0x04, 0x1e
        /*027a*/ 	.short	(.L_41 - .L_40)
.L_40:
        /*027c*/ 	.word	0x00000000


	//----- nvinfo : EIATTR_CBANK_PARAM_SIZE
	.align		4
.L_41:
        /*0280*/ 	.byte	0x03, 0x19
        /*0282*/ 	.short	0x0470


	//----- nvinfo : EIATTR_PARAM_CBANK
	.align		4
        /*0284*/ 	.byte	0x04, 0x0a
        /*0286*/ 	.short	(.L_43 - .L_42)
	.align		4
.L_42:
        /*0288*/ 	.word	index@(.nv.constant0._ZN7cutlass13device_kernelINS_4gemm6kernel13GemmUniversalIN4cute5tupleIJiiiiEEENS1_10collective13CollectiveMmaINS1_34MainloopSm90TmaGmmaWarpSpecializedILi4ENS5_IJNS4_1CILi2EEENSA_ILi1EEESC_EEENS1_35KernelTmaWarpSpecializedCooperativeEEENS5_IJNSA_ILi128EEENSA_ILi64EEENSA_ILi32EEEEEENS_10tfloat32_tENS5_IJlSC_lEEESK_SL_NS4_8TiledMMAINS4_8MMA_AtomIJNS4_4SM904GMMA29MMA_64x64x8_F32TF32TF32_SS_TNILNSP_7ScaleInE1ELSR_1EEEEEENS4_6LayoutISD_NS5_IJSC_NSA_ILi0EEESV_EEEEENS5_IJNS4_10UnderscoreESY_SY_EEEEENS4_13SM90_TMA_LOADENS4_14ComposedLayoutINS4_7SwizzleILi3ELi4ELi3EEENS4_18smem_ptr_flag_bitsILi32EEENSU_INS5_IJNSA_ILi8EEESI_EEENS5_IJSI_SC_EEEEEEEvNS4_8identityENS4_23SM90_TMA_LOAD_MULTICASTES1B_vS1C_EENS_8epilogue10collective6detail29Sm90TmaWarpSpecializedAdapterINS1G_15DefaultEpilogueISK_SL_SL_NS1F_6thread17LinearCombinationISK_Li1EffLNS1K_9ScaleType4KindE0ELNS_15FloatRoundStyleE2ESK_EENS1_15EpilogueDefaultEEEEEvvEEEEvNT_6ParamsE)
        /*028c*/ 	.short	0x0210
        /*028e*/ 	.short	0x0470


	//----- nvinfo : EIATTR_SW_WAR
	.align		4
.L_43:
        /*0290*/ 	.byte	0x04, 0x36
        /*0292*/ 	.short	(.L_45 - .L_44)
.L_44:
        /*0294*/ 	.word	0x00000008
.L_45:


//--------------------- .nv.callgraph             --------------------------
	.section	.nv.callgraph,"",@"SHT_CUDA_CALLGRAPH"
	.align	4
	.sectionentsize	8
	.align		4
        /*0000*/ 	.word	0x00000000
	.align		4
        /*0004*/ 	.word	0xffffffff
	.align		4
        /*0008*/ 	.word	index@(_ZN7cutlass13device_kernelINS_4gemm6kernel13GemmUniversalIN4cute5tupleIJiiiiEEENS1_10collective13CollectiveMmaINS1_34MainloopSm90TmaGmmaWarpSpecializedILi4ENS5_IJNS4_1CILi2EEENSA_ILi1EEESC_EEENS1_35KernelTmaWarpSpecializedCooperativeEEENS5_IJNSA_ILi128EEENSA_ILi64EEENSA_ILi32EEEEEENS_10tfloat32_tENS5_IJlSC_lEEESK_SL_NS4_8TiledMMAINS4_8MMA_AtomIJNS4_4SM904GMMA29MMA_64x64x8_F32TF32TF32_SS_TNILNSP_7ScaleInE1ELSR_1EEEEEENS4_6LayoutISD_NS5_IJSC_NSA_ILi0EEESV_EEEEENS5_IJNS4_10UnderscoreESY_SY_EEEEENS4_13SM90_TMA_LOADENS4_14ComposedLayoutINS4_7SwizzleILi3ELi4ELi3EEENS4_18smem_ptr_flag_bitsILi32EEENSU_INS5_IJNSA_ILi8EEESI_EEENS5_IJSI_SC_EEEEEEEvNS4_8identityENS4_23SM90_TMA_LOAD_MULTICASTES1B_vS1C_EENS_8epilogue10collective6detail29Sm90TmaWarpSpecializedAdapterINS1G_15DefaultEpilogueISK_SL_SL_NS1F_6thread17LinearCombinationISK_Li1EffLNS1K_9ScaleType4KindE0ELNS_15FloatRoundStyleE2ESK_EENS1_15EpilogueDefaultEEEEEvvEEEEvNT_6ParamsE)
	.align		4
        /*000c*/ 	.word	index@(__assertfail)
	.align		4
        /*0010*/ 	.word	0x00000000
	.align		4
        /*0014*/ 	.word	0xfffffffe
	.align		4
        /*0018*/ 	.word	0x00000000
	.align		4
        /*001c*/ 	.word	0xfffffffd
	.align		4
        /*0020*/ 	.word	0x00000000
	.align		4
        /*0024*/ 	.word	0xfffffffc


//--------------------- .nv.constant4             --------------------------
	.section	.nv.constant4,"a",@progbits
	.align	8
	.align		8
.nv.constant4:
        /*0000*/ 	.dword	__assertfail
	.align		8
        /*0008*/ 	.dword	__unnamed_1
	.align		8
        /*0010*/ 	.dword	_ZN39_INTERNAL_6543233d_4_k_cu_9121ed02_64084cuda3std3__45__cpo5beginE
	.align		8
        /*0018*/ 	.dword	_ZN39_INTERNAL_6543233d_4_k_cu_9121ed02_64084cuda3std3__45__cpo3endE
	.align		8
        /*0020*/ 	.dword	_ZN39_INTERNAL_6543233d_4_k_cu_9121ed02_64084cuda3std3__45__cpo6cbeginE
	.align		8
        /*0028*/ 	.dword	_ZN39_INTERNAL_6543233d_4_k_cu_9121ed02_64084cuda3std3__45__cpo4cendE
	.align		8
        /*0030*/ 	.dword	_ZN39_INTERNAL_6543233d_4_k_cu_9121ed02_64084cuda3std3__441_GLOBAL__N__6543233d_4_k_cu_9121ed02_64086ignoreE
	.align		8
        /*0038*/ 	.dword	_ZN39_INTERNAL_6543233d_4_k_cu_9121ed02_64084cuda3std3__419piecewise_constructE
	.align		8
        /*0040*/ 	.dword	_ZN39_INTERNAL_6543233d_4_k_cu_9121ed02_64084cuda3std3__48in_placeE
	.align		8
        /*0048*/ 	.dword	_ZN39_INTERNAL_6543233d_4_k_cu_9121ed02_64084cuda3std6ranges3__45__cpo4swapE
	.align		8
        /*0050*/ 	.dword	_ZN39_INTERNAL_6543233d_4_k_cu_9121ed02_64084cuda3std6ranges3__45__cpo9iter_moveE
	.align		8
        /*0058*/ 	.dword	_ZN39_INTERNAL_6543233d_4_k_cu_9121ed02_64084cute7productE
	.align		8
        /*0060*/ 	.dword	_ZN39_INTERNAL_6543233d_4_k_cu_9121ed02_64084cute1_E
	.align		8
        /*0068*/ 	.dword	$str$22
	.align		8
        /*0070*/ 	.dword	$str$23


//--------------------- .text._ZN7cutlass13device_kernelINS_4gemm6kernel13GemmUniversalIN4cute5tupleIJiiiiEEENS1_10collective13CollectiveMmaINS1_34MainloopSm90TmaGmmaWarpSpecializedILi4ENS5_IJNS4_1CILi2EEENSA_ILi1EEESC_EEENS1_35KernelTmaWarpSpecializedCooperativeEEENS5_IJNSA_ILi128EEENSA_ILi64EEENSA_ILi32EEEEEENS_10tfloat32_tENS5_IJlSC_lEEESK_SL_NS4_8TiledMMAINS4_8MMA_AtomIJNS4_4SM904GMMA29MMA_64x64x8_F32TF32TF32_SS_TNILNSP_7ScaleInE1ELSR_1EEEEEENS4_6LayoutISD_NS5_IJSC_NSA_ILi0EEESV_EEEEENS5_IJNS4_10UnderscoreESY_SY_EEEEENS4_13SM90_TMA_LOADENS4_14ComposedLayoutINS4_7SwizzleILi3ELi4ELi3EEENS4_18smem_ptr_flag_bitsILi32EEENSU_INS5_IJNSA_ILi8EEESI_EEENS5_IJSI_SC_EEEEEEEvNS4_8identityENS4_23SM90_TMA_LOAD_MULTICASTES1B_vS1C_EENS_8epilogue10collective6detail29Sm90TmaWarpSpecializedAdapterINS1G_15DefaultEpilogueISK_SL_SL_NS1F_6thread17LinearCombinationISK_Li1EffLNS1K_9ScaleType4KindE0ELNS_15FloatRoundStyleE2ESK_EENS1_15EpilogueDefaultEEEEEvvEEEEvNT_6ParamsE --------------------------
	.section	.text._ZN7cutlass13device_kernelINS_4gemm6kernel13GemmUniversalIN4cute5tupleIJiiiiEEENS1_10collective13CollectiveMmaINS1_34MainloopSm90TmaGmmaWarpSpecializedILi4ENS5_IJNS4_1CILi2EEENSA_ILi1EEESC_EEENS1_35KernelTmaWarpSpecializedCooperativeEEENS5_IJNSA_ILi128EEENSA_ILi64EEENSA_ILi32EEEEEENS_10tfloat32_tENS5_IJlSC_lEEESK_SL_NS4_8TiledMMAINS4_8MMA_AtomIJNS4_4SM904GMMA29MMA_64x64x8_F32TF32TF32_SS_TNILNSP_7ScaleInE1ELSR_1EEEEEENS4_6LayoutISD_NS5_IJSC_NSA_ILi0EEESV_EEEEENS5_IJNS4_10UnderscoreESY_SY_EEEEENS4_13SM90_TMA_LOADENS4_14ComposedLayoutINS4_7SwizzleILi3ELi4ELi3EEENS4_18smem_ptr_flag_bitsILi32EEENSU_INS5_IJNSA_ILi8EEESI_EEENS5_IJSI_SC_EEEEEEEvNS4_8identityENS4_23SM90_TMA_LOAD_MULTICASTES1B_vS1C_EENS_8epilogue10collective6detail29Sm90TmaWarpSpecializedAdapterINS1G_15DefaultEpilogueISK_SL_SL_NS1F_6thread17LinearCombinationISK_Li1EffLNS1K_9ScaleType4KindE0ELNS_15FloatRoundStyleE2ESK_EENS1_15EpilogueDefaultEEEEEvvEEEEvNT_6ParamsE,"ax",@progbits
	.align	128
.text._ZN7cutlass13device_kernelINS_4gemm6kernel13GemmUniversalIN4cute5tupleIJiiiiEEENS1_10collective13CollectiveMmaINS1_34MainloopSm90TmaGmmaWarpSpecializedILi4ENS5_IJNS4_1CILi2EEENSA_ILi1EEESC_EEENS1_35KernelTmaWarpSpecializedCooperativeEEENS5_IJNSA_ILi128EEENSA_ILi64EEENSA_ILi32EEEEEENS_10tfloat32_tENS5_IJlSC_lEEESK_SL_NS4_8TiledMMAINS4_8MMA_AtomIJNS4_4SM904GMMA29MMA_64x64x8_F32TF32TF32_SS_TNILNSP_7ScaleInE1ELSR_1EEEEEENS4_6LayoutISD_NS5_IJSC_NSA_ILi0EEESV_EEEEENS5_IJNS4_10UnderscoreESY_SY_EEEEENS4_13SM90_TMA_LOADENS4_14ComposedLayoutINS4_7SwizzleILi3ELi4ELi3EEENS4_18smem_ptr_flag_bitsILi32EEENSU_INS5_IJNSA_ILi8EEESI_EEENS5_IJSI_SC_EEEEEEEvNS4_8identityENS4_23SM90_TMA_LOAD_MULTICASTES1B_vS1C_EENS_8epilogue10collective6detail29Sm90TmaWarpSpecializedAdapterINS1G_15DefaultEpilogueISK_SL_SL_NS1F_6thread17LinearCombinationISK_Li1EffLNS1K_9ScaleType4KindE0ELNS_15FloatRoundStyleE2ESK_EENS1_15EpilogueDefaultEEEEEvvEEEEvNT_6ParamsE:
        .type           _ZN7cutlass13device_kernelINS_4gemm6kernel13GemmUniversalIN4cute5tupleIJiiiiEEENS1_10collective13CollectiveMmaINS1_34MainloopSm90TmaGmmaWarpSpecializedILi4ENS5_IJNS4_1CILi2EEENSA_ILi1EEESC_EEENS1_35KernelTmaWarpSpecializedCooperativeEEENS5_IJNSA_ILi128EEENSA_ILi64EEENSA_ILi32EEEEEENS_10tfloat32_tENS5_IJlSC_lEEESK_SL_NS4_8TiledMMAINS4_8MMA_AtomIJNS4_4SM904GMMA29MMA_64x64x8_F32TF32TF32_SS_TNILNSP_7ScaleInE1ELSR_1EEEEEENS4_6LayoutISD_NS5_IJSC_NSA_ILi0EEESV_EEEEENS5_IJNS4_10UnderscoreESY_SY_EEEEENS4_13SM90_TMA_LOADENS4_14ComposedLayoutINS4_7SwizzleILi3ELi4ELi3EEENS4_18smem_ptr_flag_bitsILi32EEENSU_INS5_IJNSA_ILi8EEESI_EEENS5_IJSI_SC_EEEEEEEvNS4_8identityENS4_23SM90_TMA_LOAD_MULTICASTES1B_vS1C_EENS_8epilogue10collective6detail29Sm90TmaWarpSpecializedAdapterINS1G_15DefaultEpilogueISK_SL_SL_NS1F_6thread17LinearCombinationISK_Li1EffLNS1K_9ScaleType4KindE0ELNS_15FloatRoundStyleE2ESK_EENS1_15EpilogueDefaultEEEEEvvEEEEvNT_6ParamsE,@function
        .size           _ZN7cutlass13device_kernelINS_4gemm6kernel13GemmUniversalIN4cute5tupleIJiiiiEEENS1_10collective13CollectiveMmaINS1_34MainloopSm90TmaGmmaWarpSpecializedILi4ENS5_IJNS4_1CILi2EEENSA_ILi1EEESC_EEENS1_35KernelTmaWarpSpecializedCooperativeEEENS5_IJNSA_ILi128EEENSA_ILi64EEENSA_ILi32EEEEEENS_10tfloat32_tENS5_IJlSC_lEEESK_SL_NS4_8TiledMMAINS4_8MMA_AtomIJNS4_4SM904GMMA29MMA_64x64x8_F32TF32TF32_SS_TNILNSP_7ScaleInE1ELSR_1EEEEEENS4_6LayoutISD_NS5_IJSC_NSA_ILi0EEESV_EEEEENS5_IJNS4_10UnderscoreESY_SY_EEEEENS4_13SM90_TMA_LOADENS4_14ComposedLayoutINS4_7SwizzleILi3ELi4ELi3EEENS4_18smem_ptr_flag_bitsILi32EEENSU_INS5_IJNSA_ILi8EEESI_EEENS5_IJSI_SC_EEEEEEEvNS4_8identityENS4_23SM90_TMA_LOAD_MULTICASTES1B_vS1C_EENS_8epilogue10collective6detail29Sm90TmaWarpSpecializedAdapterINS1G_15DefaultEpilogueISK_SL_SL_NS1F_6thread17LinearCombinationISK_Li1EffLNS1K_9ScaleType4KindE0ELNS_15FloatRoundStyleE2ESK_EENS1_15EpilogueDefaultEEEEEvvEEEEvNT_6ParamsE,(.L_x_133 - _ZN7cutlass13device_kernelINS_4gemm6kernel13GemmUniversalIN4cute5tupleIJiiiiEEENS1_10collective13CollectiveMmaINS1_34MainloopSm90TmaGmmaWarpSpecializedILi4ENS5_IJNS4_1CILi2EEENSA_ILi1EEESC_EEENS1_35KernelTmaWarpSpecializedCooperativeEEENS5_IJNSA_ILi128EEENSA_ILi64EEENSA_ILi32EEEEEENS_10tfloat32_tENS5_IJlSC_lEEESK_SL_NS4_8TiledMMAINS4_8MMA_AtomIJNS4_4SM904GMMA29MMA_64x64x8_F32TF32TF32_SS_TNILNSP_7ScaleInE1ELSR_1EEEEEENS4_6LayoutISD_NS5_IJSC_NSA_ILi0EEESV_EEEEENS5_IJNS4_10UnderscoreESY_SY_EEEEENS4_13SM90_TMA_LOADENS4_14ComposedLayoutINS4_7SwizzleILi3ELi4ELi3EEENS4_18smem_ptr_flag_bitsILi32EEENSU_INS5_IJNSA_ILi8EEESI_EEENS5_IJSI_SC_EEEEEEEvNS4_8identityENS4_23SM90_TMA_LOAD_MULTICASTES1B_vS1C_EENS_8epilogue10collective6detail29Sm90TmaWarpSpecializedAdapterINS1G_15DefaultEpilogueISK_SL_SL_NS1F_6thread17LinearCombinationISK_Li1EffLNS1K_9ScaleType4KindE0ELNS_15FloatRoundStyleE2ESK_EENS1_15EpilogueDefaultEEEEEvvEEEEvNT_6ParamsE)
        .other          _ZN7cutlass13device_kernelINS_4gemm6kernel13GemmUniversalIN4cute5tupleIJiiiiEEENS1_10collective13CollectiveMmaINS1_34MainloopSm90TmaGmmaWarpSpecializedILi4ENS5_IJNS4_1CILi2EEENSA_ILi1EEESC_EEENS1_35KernelTmaWarpSpecializedCooperativeEEENS5_IJNSA_ILi128EEENSA_ILi64EEENSA_ILi32EEEEEENS_10tfloat32_tENS5_IJlSC_lEEESK_SL_NS4_8TiledMMAINS4_8MMA_AtomIJNS4_4SM904GMMA29MMA_64x64x8_F32TF32TF32_SS_TNILNSP_7ScaleInE1ELSR_1EEEEEENS4_6LayoutISD_NS5_IJSC_NSA_ILi0EEESV_EEEEENS5_IJNS4_10UnderscoreESY_SY_EEEEENS4_13SM90_TMA_LOADENS4_14ComposedLayoutINS4_7SwizzleILi3ELi4ELi3EEENS4_18smem_ptr_flag_bitsILi32EEENSU_INS5_IJNSA_ILi8EEESI_EEENS5_IJSI_SC_EEEEEEEvNS4_8identityENS4_23SM90_TMA_LOAD_MULTICASTES1B_vS1C_EENS_8epilogue10collective6detail29Sm90TmaWarpSpecializedAdapterINS1G_15DefaultEpilogueISK_SL_SL_NS1F_6thread17LinearCombinationISK_Li1EffLNS1K_9ScaleType4KindE0ELNS_15FloatRoundStyleE2ESK_EENS1_15EpilogueDefaultEEEEEvvEEEEvNT_6ParamsE,@"STO_CUDA_ENTRY STV_DEFAULT"
_ZN7cutlass13device_kernelINS_4gemm6kernel13GemmUniversalIN4cute5tupleIJiiiiEEENS1_10collective13CollectiveMmaINS1_34MainloopSm90TmaGmmaWarpSpecializedILi4ENS5_IJNS4_1CILi2EEENSA_ILi1EEESC_EEENS1_35KernelTmaWarpSpecializedCooperativeEEENS5_IJNSA_ILi128EEENSA_ILi64EEENSA_ILi32EEEEEENS_10tfloat32_tENS5_IJlSC_lEEESK_SL_NS4_8TiledMMAINS4_8MMA_AtomIJNS4_4SM904GMMA29MMA_64x64x8_F32TF32TF32_SS_TNILNSP_7ScaleInE1ELSR_1EEEEEENS4_6LayoutISD_NS5_IJSC_NSA_ILi0EEESV_EEEEENS5_IJNS4_10UnderscoreESY_SY_EEEEENS4_13SM90_TMA_LOADENS4_14ComposedLayoutINS4_7SwizzleILi3ELi4ELi3EEENS4_18smem_ptr_flag_bitsILi32EEENSU_INS5_IJNSA_ILi8EEESI_EEENS5_IJSI_SC_EEEEEEEvNS4_8identityENS4_23SM90_TMA_LOAD_MULTICASTES1B_vS1C_EENS_8epilogue10collective6detail29Sm90TmaWarpSpecializedAdapterINS1G_15DefaultEpilogueISK_SL_SL_NS1F_6thread17LinearCombinationISK_Li1EffLNS1K_9ScaleType4KindE0ELNS_15FloatRoundStyleE2ESK_EENS1_15EpilogueDefaultEEEEEvvEEEEvNT_6ParamsE:
[----:B------:R-:W0:Y:S01]  /*0000*/  LDC R1, c[0x0][0x28] ;  /* 0x00000a00ff017b82 */ /* 0x000e220000000800 */
[----:B------:R-:W1:Y:S01]  /*0010*/  S2R R18, SR_TID.X ;  /* 0x0000000000127919 */ /* 0x000e620000002100 */
[----:B------:R-:W-:Y:S01]  /*0020*/  ELECT P0, URZ, PT ;  /* 0x00000000003f782f */ /* 0x000fe20003800000 */
[----:B------:R-:W-:Y:S01]  /*0030*/  BSSY B0, `(.L_x_0) ;  /* 0x000000f000007945 */ /* 0x000fe20003800000 */
[--C-:B-1----:R-:W-:Y:S02]  /*0040*/  SHF.R.U32.HI R0, RZ, 0x5, R18.reuse ;  /* 0x00000005ff007819 */ /* 0x102fe40000011612 */
[----:B------:R-:W-:-:S03]  /*0050*/  SHF.R.U32.HI R3, RZ, 0x7, R18 ;  /* 0x00000007ff037819 */ /* 0x000fc60000011612 */
[----:B------:R-:W1:Y:S04]  /*0060*/  SHFL.IDX PT, R2, R0, RZ, 0x1f ;  /* 0x00001fff00027589 */ /* 0x000e6800000e0000 */
[----:B------:R2:W3:Y:S01]  /*0070*/  SHFL.IDX PT, R5, R3, RZ, 0x1f ;  /* 0x00001fff03057589 */ /* 0x0004e200000e0000 */
[----:B-1----:R-:W-:-:S13]  /*0080*/  ISETP.NE.OR P0, PT, R2, RZ, !P0 ;  /* 0x000000ff0200720c */ /* 0x002fda0004705670 */
[----:B0-23--:R-:W-:Y:S05]  /*0090*/  @P0 BRA `(.L_x_1) ;  /* 0x0000000000200947 */ /* 0x00dfea0003800000 */
[----:B------:R-:W-:Y:S02]  /*00a0*/  ULDC.64 UR4, c[0x0][0x198] ;  /* 0x0000660000047ab9 */ /* 0x000fe40000000a00 */
[----:B------:R-:W-:Y:S02]  /*00b0*/  UIADD3 UR6, UP0, UR4, 0xf0, URZ ;  /* 0x000000f004067890 */ /* 0x000fe4000ff1e03f */
[----:B------:R-:W-:Y:S02]  /*00c0*/  UIADD3 UR4, UP1, UR4, 0x1f0, URZ ;  /* 0x000001f004047890 */ /* 0x000fe4000ff3e03f */
[----:B------:R-:W-:Y:S02]  /*00d0*/  UIADD3.X UR7, URZ, UR5, URZ, UP0, !UPT ;  /* 0x000000053f077290 */ /* 0x000fe400087fe43f */
[----:B------:R-:W-:-:S07]  /*00e0*/  UIADD3.X UR5, URZ, UR5, URZ, UP1, !UPT ;  /* 0x000000053f057290 */ /* 0x000fce0008ffe43f */
[----:B------:R0:W-:Y:S02]  /*00f0*/  UTMACCTL.PF [UR6] ;  /* 0x00000000060079b9 */ /* 0x0001e40008040000 */
[----:B------:R0:W-:Y:S02]  /*0100*/  UTMACCTL.PF [UR4] ;  /* 0x00000000040079b9 */ /* 0x0001e40008040000 */
[----:B0-----:R-:W-:Y:S01]  /*0110*/  NOP ;  /* 0x0000000000007918 */ /* 0x001fe20000000000 */
.L_x_1:
[----:B------:R-:W-:Y:S05]  /*0120*/  BSYNC B0 ;  /* 0x0000000000007941 */ /* 0x000fea0003800000 */
.L_x_0:
[----:B------:R-:W0:Y:S02]  /*0130*/  SHFL.IDX PT, R3, R0, RZ, 0x1f ;  /* 0x00001fff00037589 */ /* 0x000e2400000e0000 */
[----:B0-----:R-:W-:-:S13]  /*0140*/  ISETP.NE.AND P0, PT, R3, RZ, PT ;  /* 0x000000ff0300720c */ /* 0x001fda0003f05270 */
[----:B------:R-:W-:Y:S05]  /*0150*/  @P0 BRA `(.L_x_2) ;  /* 0x0000000000580947 */ /* 0x000fea0003800000 */
[----:B------:R-:W0:Y:S01]  /*0160*/  S2UR UR8, SR_CgaCtaId ;  /* 0x00000000000879c3 */ /* 0x000e220000008800 */
[----:B------:R-:W-:Y:S01]  /*0170*/  UMOV UR4, 0x400 ;  /* 0x0000040000047882 */ /* 0x000fe20000000000 */
[----:B------:R-:W-:Y:S01]  /*0180*/  UMOV UR5, 0x1 ;  /* 0x0000000100057882 */ /* 0x000fe20000000000 */
[----:B------:R-:W-:Y:S01]  /*0190*/  UMOV UR6, 0x4 ;  /* 0x0000000400067882 */ /* 0x000fe20000000000 */
[----:B------:R-:W-:Y:S01]  /*01a0*/  ELECT P0, URZ, PT ;  /* 0x00000000003f782f */ /* 0x000fe20003800000 */
[----:B------:R-:W-:-:S04]  /*01b0*/  UIADD3 UR6, -UR6, 0x100000, URZ ;  /* 0x0010000006067890 */ /* 0x000fc8000fffe13f */
[----:B------:R-:W-:Y:S02]  /*01c0*/  USHF.L.U32 UR7, UR6, 0xb, URZ ;  /* 0x0000000b06077899 */ /* 0x000fe4000800063f */
[----:B------:R-:W-:Y:S02]  /*01d0*/  USHF.L.U32 UR6, UR6, 0x1, URZ ;  /* 0x0000000106067899 */ /* 0x000fe4000800063f */
[----:B0-----:R-:W-:Y:S02]  /*01e0*/  ULEA UR8, UR8, UR4, 0x18 ;  /* 0x0000000408087291 */ /* 0x001fe4000f8ec03f */
[----:B------:R-:W-:-:S04]  /*01f0*/  UIADD3 UR4, -UR5, 0x100000, URZ ;  /* 0x0010000005047890 */ /* 0x000fc8000fffe13f */
[----:B------:R-:W-:Y:S02]  /*0200*/  USHF.L.U32 UR5, UR4, 0xb, URZ ;  /* 0x0000000b04057899 */ /* 0x000fe4000800063f */
[----:B------:R-:W-:Y:S01]  /*0210*/  USHF.L.U32 UR4, UR4, 0x1, URZ ;  /* 0x0000000104047899 */ /* 0x000fe2000800063f */
[----:B------:R-:W0:Y:S11]  /*0220*/  FENCE.VIEW.ASYNC.S ;  /* 0x00000000000073c6 */ /* 0x000e360000000000 */
[----:B0-----:R0:W1:Y:S01]  /*0230*/  SYNCS.EXCH.64 URZ, [UR8], UR4 ;  /* 0x00000004083f75b2 */ /* 0x0010620008000100 */
[----:B------:R0:W2:Y:S01]  /*0240*/  SYNCS.EXCH.64 URZ, [UR8+0x20], UR6 ;  /* 0x00002006083f75b2 */ /* 0x0000a20008000100 */
[----:B------:R0:W3:Y:S01]  /*0250*/  SYNCS.EXCH.64 URZ, [UR8+0x8], UR4 ;  /* 0x00000804083f75b2 */ /* 0x0000e20008000100 */
[----:B------:R0:W4:Y:S01]  /*0260*/  SYNCS.EXCH.64 URZ, [UR8+0x28], UR6 ;  /* 0x00002806083f75b2 */ /* 0x0001220008000100 */
[----:B------:R0:W0:Y:S01]  /*0270*/  SYNCS.EXCH.64 URZ, [UR8+0x10], UR4 ;  /* 0x00001004083f75b2 */ /* 0x0000220008000100 */
[----:B------:R0:W0:Y:S01]  /*0280*/  SYNCS.EXCH.64 URZ, [UR8+0x30], UR6 ;  /* 0x00003006083f75b2 */ /* 0x0000220008000100 */
[----:B------:R0:W0:Y:S01]  /*0290*/  SYNCS.EXCH.64 URZ, [UR8+0x18], UR4 ;  /* 0x00001804083f75b2 */ /* 0x0000220008000100 */
[----:B------:R0:W0:Y:S01]  /*02a0*/  SYNCS.EXCH.64 URZ, [UR8+0x38], UR6 ;  /* 0x00003806083f75b2 */ /* 0x0000220008000100 */
[----:B------:R-:W-:Y:S01]  /*02b0*/  NOP ;  /* 0x0000000000007918 */ /* 0x000fe20000000000 */
.L_x_2:
[----:B------:R-:W-:Y:S01]  /*02c0*/  SHF.R.S32.HI R7, RZ, 0x1f, R18 ;  /* 0x0000001fff077819 */ /* 0x000fe20000011412 */
[----:B------:R-:W5:Y:S01]  /*02d0*/  SHFL.IDX PT, R0, R0, RZ, 0x1f ;  /* 0x00001fff00007589 */ /* 0x000f6200000e0000 */
[----:B0-----:R-:W0:Y:S01]  /*02e0*/  S2UR UR8, SR_CTAID.X ;  /* 0x00000000000879c3 */ /* 0x001e220000002500 */
[----:B------:R-:W-:Y:S02]  /*02f0*/  ELECT P0, URZ, PT ;  /* 0x00000000003f782f */ /* 0x000fe40003800000 */
[----:B------:R-:W-:Y:S01]  /*0300*/  LEA.HI R7, R7, R18, RZ, 0x7 ;  /* 0x0000001207077211 */ /* 0x000fe200078f38ff */
[----:B------:R-:W1:Y:S01]  /*0310*/  S2R R4, SR_CTAID.Y ;  /* 0x0000000000047919 */ /* 0x000e620000002600 */
[----:B------:R-:W-:Y:S01]  /*0320*/  SHF.R.S32.HI R8, RZ, 0x1f, R3 ;  /* 0x0000001fff087819 */ /* 0x000fe20000011403 */
[----:B------:R-:W-:Y:S01]  /*0330*/  ULDC UR4, c[0x0][0x150] ;  /* 0x0000540000047ab9 */ /* 0x000fe20000000800 */
[----:B------:R-:W-:Y:S01]  /*0340*/  LOP3.LUT R7, R7, 0xffffff80, RZ, 0xc0, !PT ;  /* 0xffffff8007077812 */ /* 0x000fe200078ec0ff */
[----:B------:R-:W-:Y:S01]  /*0350*/  NOP ;  /* 0x0000000000007918 */ /* 0x000fe20000000000 */
[----:B------:R-:W-:Y:S01]  /*0360*/  LEA.HI R8, R8, R3, RZ, 0x2 ;  /* 0x0000000308087211 */ /* 0x000fe200078f10ff */
[----:B------:R-:W2:Y:S01]  /*0370*/  LDC R10, c[0x0][0x144] ;  /* 0x00005100ff0a7b82 */ /* 0x000ea20000000800 */
[----:B------:R-:W-:Y:S01]  /*0380*/  NOP ;  /* 0x0000000000007918 */ /* 0x000fe20000000000 */
[----:B------:R-:W-:Y:S01]  /*0390*/  IMAD.IADD R6, R18, 0x1, -R7 ;  /* 0x0000000112067824 */ /* 0x000fe200078e0a07 */
[----:B------:R-:W-:Y:S01]  /*03a0*/  LOP3.LUT R8, R8, 0x3ffffffc, RZ, 0xc0, !PT ;  /* 0x3ffffffc08087812 */ /* 0x000fe200078ec0ff */
[----:B------:R-:W-:Y:S01]  /*03b0*/  IMAD.MOV.U32 R23, RZ, RZ, 0x1 ;  /* 0x00000001ff177424 */ /* 0x000fe200078e00ff */
[----:B------:R-:W-:-:S02]  /*03c0*/  ISETP.NE.AND P3, PT, R5, RZ, PT ;  /* 0x000000ff0500720c */ /* 0x000fc40003f65270 */
[----:B------:R-:W-:Y:S01]  /*03d0*/  SHF.R.S32.HI R7, RZ, 0x1f, R6 ;  /* 0x0000001fff077819 */ /* 0x000fe20000011406 */
[----:B------:R-:W-:Y:S01]  /*03e0*/  IMAD.IADD R8, R3, 0x1, -R8 ;  /* 0x0000000103087824 */ /* 0x000fe200078e0a08 */
[----:B------:R-:W3:Y:S02]  /*03f0*/  LDC R13, c[0x0][0x140] ;  /* 0x00005000ff0d7b82 */ /* 0x000ee40000000800 */
[----:B------:R-:W-:Y:S02]  /*0400*/  LEA.HI R7, R7, R6, RZ, 0x3 ;  /* 0x0000000607077211 */ /* 0x000fe400078f18ff */
[----:B-----5:R-:W-:Y:S02]  /*0410*/  ISETP.NE.OR P0, PT, R0, RZ, !P0 ;  /* 0x000000ff0000720c */ /* 0x020fe40004705670 */
[--C-:B------:R-:W-:Y:S02]  /*0420*/  SHF.R.S32.HI R0, RZ, 0x3, R7.reuse ;  /* 0x00000003ff007819 */ /* 0x100fe40000011407 */
[----:B------:R-:W-:-:S02]  /*0430*/  SHF.R.S32.HI R7, RZ, 0x1f, R7 ;  /* 0x0000001fff077819 */ /* 0x000fc40000011407 */
[----:B0-----:R-:W-:Y:S02]  /*0440*/  I2FP.F32.U32 R9, UR8 ;  /* 0x0000000800097c45 */ /* 0x001fe40008201000 */
[----:B------:R-:W-:-:S03]  /*0450*/  LEA.HI R7, R7, R0, RZ, 0x2 ;  /* 0x0000000007077211 */ /* 0x000fc600078f10ff */
[----:B------:R-:W-:Y:S01]  /*0460*/  FMUL R9, R9, UR4 ;  /* 0x0000000409097c20 */ /* 0x000fe20008400000 */
[----:B------:R-:W-:Y:S01]  /*0470*/  LOP3.LUT R7, R7, 0xfffffffc, RZ, 0xc0, !PT ;  /* 0xfffffffc07077812 */ /* 0x000fe200078ec0ff */
[----:B------:R-:W-:Y:S01]  /*0480*/  VOTEU.ALL UP0, P0 ;  /* 0x00000000003f7886 */ /* 0x000fe20000000000 */
[----:B-1----:R-:W-:Y:S01]  /*0490*/  I2FP.F32.U32 R3, R4 ;  /* 0x0000000400037245 */ /* 0x002fe20000201000 */
[----:B------:R-:W-:Y:S01]  /*04a0*/  ULDC UR4, c[0x0][0x154] ;  /* 0x0000550000047ab9 */ /* 0x000fe20000000800 */
[----:B------:R-:W-:Y:S01]  /*04b0*/  VOTEU.ALL UP1, P0 ;  /* 0x00000000003f7886 */ /* 0x000fe20000020000 */
[----:B------:R-:W0:Y:S01]  /*04c0*/  F2I.U32.TRUNC.NTZ R9, R9 ;  /* 0x0000000900097305 */ /* 0x000e22000020f000 */
[----:B------:R-:W-:Y:S01]  /*04d0*/  IMAD.IADD R7, R0, 0x1, -R7 ;  /* 0x0000000100077824 */ /* 0x000fe200078e0a07 */
[----:B------:R-:W1:Y:S01]  /*04e0*/  @!UP0 S2UR UR7, SR_CgaCtaId ;  /* 0x00000000000789c3 */ /* 0x000e620000008800 */
[----:B------:R-:W-:Y:S01]  /*04f0*/  FMUL R12, R3, UR4 ;  /* 0x00000004030c7c20 */ /* 0x000fe20008400000 */
[----:B------:R-:W-:Y:S01]  /*0500*/  UMOV UR4, 0x20 ;  /* 0x0000002000047882 */ /* 0x000fe20000000000 */
[----:B------:R-:W-:Y:S01]  /*0510*/  IMAD R8, R8, 0x4, R7 ;  /* 0x0000000408087824 */ /* 0x000fe200078e0207 */
[----:B------:R-:W-:Y:S01]  /*0520*/  @!UP0 UMOV UR6, 0x400 ;  /* 0x0000040000068882 */ /* 0x000fe20000000000 */
[----:B------:R-:W-:-:S04]  /*0530*/  @!UP0 UIADD3 UR4, -UR4, 0x100000, URZ ;  /* 0x0010000004048890 */ /* 0x000fc8000fffe13f */
[----:B------:R-:W-:Y:S02]  /*0540*/  @!UP0 USHF.L.U32 UR5, UR4, 0xb, URZ ;  /* 0x0000000b04058899 */ /* 0x000fe4000800063f */
[----:B------:R-:W-:Y:S01]  /*0550*/  @!UP0 USHF.L.U32 UR4, UR4, 0x1, URZ ;  /* 0x0000000104048899 */ /* 0x000fe2000800063f */
[----:B---3--:R-:W-:Y:S01]  /*0560*/  ISETP.EQ.U32.AND P2, PT, R13, 0x1, PT ;  /* 0x000000010d00780c */ /* 0x008fe20003f42070 */
[----:B------:R-:W3:Y:S01]  /*0570*/  F2I.U32.TRUNC.NTZ R12, R12 ;  /* 0x0000000c000c7305 */ /* 0x000ee2000020f000 */
[----:B------:R-:W-:Y:S01]  /*0580*/  LEA.HI R0, R8, R8, RZ, 0x1 ;  /* 0x0000000808007211 */ /* 0x000fe200078f08ff */
[----:B------:R-:W5:Y:S03]  /*0590*/  LDC R7, c[0x0][0x148] ;  /* 0x00005200ff077b82 */ /* 0x000f660000000800 */
[----:B------:R-:W-:Y:S01]  /*05a0*/  LOP3.LUT R11, R0, 0xfffffffe, RZ, 0xc0, !PT ;  /* 0xfffffffe000b7812 */ /* 0x000fe200078ec0ff */
[----:B0-----:R-:W-:Y:S01]  /*05b0*/  IMAD.MOV R15, RZ, RZ, -R9 ;  /* 0x000000ffff0f7224 */ /* 0x001fe200078e0a09 */
[----:B------:R-:W-:-:S03]  /*05c0*/  SHF.R.S32.HI R9, RZ, 0x1f, R2 ;  /* 0x0000001fff097819 */ /* 0x000fc60000011402 */
[----:B--2---:R-:W-:Y:S01]  /*05d0*/  IMAD R3, R10, R15, UR8 ;  /* 0x000000080a037e24 */ /* 0x004fe2000f8e020f */
[----:B------:R-:W-:Y:S01]  /*05e0*/  LEA.HI R9, R9, R2, RZ, 0x2 ;  /* 0x0000000209097211 */ /* 0x000fe200078f10ff */
[C---:B------:R-:W-:Y:S02]  /*05f0*/  IMAD.IADD R0, R8.reuse, 0x1, -R11 ;  /* 0x0000000108007824 */ /* 0x040fe400078e0a0b */
[----:B------:R-:W-:Y:S01]  /*0600*/  IMAD.SHL.U32 R11, R8, 0x4, RZ ;  /* 0x00000004080b7824 */ /* 0x000fe200078e00ff */
[----:B------:R-:W-:Y:S01]  /*0610*/  LOP3.LUT R9, R9, 0xfffffffc, RZ, 0xc0, !PT ;  /* 0xfffffffc09097812 */ /* 0x000fe200078ec0ff */
[----:B---3--:R-:W-:Y:S01]  /*0620*/  IMAD.MOV R24, RZ, RZ, -R12 ;  /* 0x000000ffff187224 */ /* 0x008fe200078e0a0c */
[----:B------:R-:W-:Y:S01]  /*0630*/  ISETP.NE.AND P4, PT, R0, R3, PT ;  /* 0x000000030000720c */ /* 0x000fe20003f85270 */
[----:B-1----:R-:W-:Y:S01]  /*0640*/  @!UP0 ULEA UR6, UR7, UR6, 0x18 ;  /* 0x0000000607068291 */ /* 0x002fe2000f8ec03f */
[----:B------:R-:W-:Y:S01]  /*0650*/  LOP3.LUT R22, R8, 0xc, R11, 0x78, !PT ;  /* 0x0000000c08167812 */ /* 0x000fe200078e780b */
[----:B------:R-:W-:Y:S01]  /*0660*/  IMAD.IADD R0, R2, 0x1, -R9 ;  /* 0x0000000102007824 */ /* 0x000fe200078e0a09 */
[----:B------:R-:W-:Y:S01]  /*0670*/  VOTEU.ALL UP0, P0 ;  /* 0x00000000003f7886 */ /* 0x000fe20000000000 */
[----:B------:R-:W-:Y:S01]  /*0680*/  LOP3.LUT P0, RZ, R6, 0x7, RZ, 0xc0, !PT ;  /* 0x0000000706ff7812 */ /* 0x000fe2000780c0ff */
[----:B------:R-:W-:-:S02]  /*0690*/  VIADD R6, R5, 0xffffffff ;  /* 0xffffffff05067836 */ /* 0x000fc40000000000 */
[----:B------:R-:W-:Y:S01]  /*06a0*/  ISETP.NE.AND P1, PT, R0, 0x3, PT ;  /* 0x000000030000780c */ /* 0x000fe20003f25270 */
[----:B-----5:R-:W-:Y:S01]  /*06b0*/  IMAD R9, R7, R24, R4 ;  /* 0x0000001807097224 */ /* 0x020fe200078e0204 */
[----:B------:R-:W-:Y:S02]  /*06c0*/  ISETP.LT.U32.AND P0, PT, R22, 0x2, !P0 ;  /* 0x000000021600780c */ /* 0x000fe40004701070 */
[----:B------:R-:W-:Y:S01]  /*06d0*/  ISETP.EQ.OR P1, PT, R0, RZ, !P1 ;  /* 0x000000ff0000720c */ /* 0x000fe20004f22670 */
[----:B------:R-:W0:Y:S02]  /*06e0*/  FENCE.VIEW.ASYNC.S ;  /* 0x00000000000073c6 */ /* 0x000e240000000000 */
[----:B0-----:R0:W1:Y:S01]  /*06f0*/  @!UP0 SYNCS.EXCH.64 URZ, [UR6+0x50], UR4 ;  /* 0x00005004063f85b2 */ /* 0x0010620008000100 */
[----:B------:R-:W-:Y:S02]  /*0700*/  @P4 LEA.HI R2, R22, R22, RZ, 0x1 ;  /* 0x0000001616024211 */ /* 0x000fe400078f08ff */
[----:B------:R-:W-:-:S02]  /*0710*/  ISETP.EQ.AND P1, PT, R5, RZ, P1 ;  /* 0x000000ff0500720c */ /* 0x000fc40000f22270 */
[----:B------:R-:W-:Y:S02]  /*0720*/  @P4 SHF.R.S32.HI R2, RZ, 0x1, R2 ;  /* 0x00000001ff024819 */ /* 0x000fe40000011402 */
[----:B------:R-:W-:Y:S02]  /*0730*/  ISETP.GE.U32.AND P6, PT, R6, 0x2, PT ;  /* 0x000000020600780c */ /* 0x000fe40003fc6070 */
[----:B------:R-:W-:Y:S02]  /*0740*/  @P4 ISETP.NE.AND P5, PT, R2, R9, PT ;  /* 0x000000090200420c */ /* 0x000fe40003fa5270 */
[----:B------:R-:W-:Y:S02]  /*0750*/  SEL R2, RZ, 0x1, !P0 ;  /* 0x00000001ff027807 */ /* 0x000fe40004000000 */
[----:B------:R-:W-:Y:S02]  /*0760*/  @P4 SEL R23, RZ, 0x1, P5 ;  /* 0x00000001ff174807 */ /* 0x000fe40002800000 */
[----:B------:R-:W-:Y:S01]  /*0770*/  SEL R19, RZ, 0x1, !P1 ;  /* 0x00000001ff137807 */ /* 0x000fe20004800000 */
[----:B------:R0:W2:Y:S01]  /*0780*/  @!UP1 SYNCS.EXCH.64 URZ, [UR6+0x58], UR4 ;  /* 0x00005804063f95b2 */ /* 0x0000a20008000100 */
[----:B------:R-:W-:Y:S01]  /*0790*/  LOP3.LUT R23, R23, R2, RZ, 0xc0, !PT ;  /* 0x0000000217177212 */ /* 0x000fe200078ec0ff */
[----:B------:R-:W-:Y:S01]  /*07a0*/  NOP ;  /* 0x0000000000007918 */ /* 0x000fe20000000000 */
[----:B------:R-:W-:Y:S01]  /*07b0*/  SEL R19, R19, 0x2, P6 ;  /* 0x0000000213137807 */ /* 0x000fe20003000000 */
[----:B------:R-:W-:Y:S06]  /*07c0*/  @!P2 BRA `(.L_x_3) ;  /* 0x000000000008a947 */ /* 0x000fec0003800000 */
[----:B-12-4-:R-:W-:Y:S01]  /*07d0*/  UCGABAR_ARV ;  /* 0x00000000000079c7 */ /* 0x016fe20008000000 */
[----:B------:R-:W-:Y:S05]  /*07e0*/  BRA `(.L_x_4) ;  /* 0x0000000000047947 */ /* 0x000fea0003800000 */
.L_x_3:
[----:B-12-4-:R-:W-:Y:S01]  /*07f0*/  NOP ;  /* 0x0000000000007918 */ /* 0x016fe20000000000 */
.L_x_4:
[----:B------:R-:W1:Y:S01]  /*0800*/  LDC R2, c[0x0][0x65c] ;  /* 0x00019700ff027b82 */ /* 0x000e620000000800 */
[----:B------:R-:W-:Y:S02]  /*0810*/  IMAD.U32 R8, RZ, RZ, UR8 ;  /* 0x00000008ff087e24 */ /* 0x000fe4000f8e00ff */
[----:B------:R-:W-:Y:S01]  /*0820*/  IMAD.MOV.U32 R9, RZ, RZ, RZ ;  /* 0x000000ffff097224 */ /* 0x000fe200078e00ff */
[----:B-1----:R-:W-:-:S04]  /*0830*/  ISETP.NE.AND P1, PT, R2, 0x1, PT ;  /* 0x000000010200780c */ /* 0x002fc80003f25270 */
[----:B------:R-:W-:-:S09]  /*0840*/  P2R R5, PR, RZ, 0x2 ;  /* 0x00000002ff057803 */ /* 0x000fd20000000000 */
[----:B------:R-:W1:Y:S01]  /*0850*/  @P1 LDC R17, c[0x0][0x10] ;  /* 0x00000400ff111b82 */ /* 0x000e620000000800 */
[----:B------:R-:W-:Y:S02]  /*0860*/  @P1 IMAD.MOV.U32 R5, RZ, RZ, RZ ;  /* 0x000000ffff051224 */ /* 0x000fe400078e00ff */
[----:B------:R-:W-:-:S05]  /*0870*/  @P1 IMAD.MOV.U32 R13, RZ, RZ, RZ ;  /* 0x000000ffff0d1224 */ /* 0x000fca00078e00ff */
[----:B------:R-:W2:Y:S01]  /*0880*/  @!P1 LDC R11, c[0x0][0xc] ;  /* 0x00000300ff0b9b82 */ /* 0x000ea20000000800 */
[----:B-1----:R-:W-:-:S04]  /*0890*/  @P1 IMAD.WIDE.U32 R16, R17, UR8, R4 ;  /* 0x0000000811101c25 */ /* 0x002fc8000f8e0004 */
[----:B------:R-:W-:Y:S02]  /*08a0*/  @P1 IMAD.IADD R17, R17, 0x1, R13 ;  /* 0x0000000111111824 */ /* 0x000fe400078e020d */
[----:B--2---:R-:W-:-:S04]  /*08b0*/  @!P1 IMAD.WIDE.U32 R8, R4, R11, R8 ;  /* 0x0000000b04089225 */ /* 0x004fc800078e0008 */
[----:B------:R-:W-:Y:S02]  /*08c0*/  @!P1 IMAD.MOV.U32 R16, RZ, RZ, R8 ;  /* 0x000000ffff109224 */ /* 0x000fe400078e0008 */
[----:B------:R-:W-:Y:S01]  /*08d0*/  @!P1 IMAD.MOV.U32 R17, RZ, RZ, R9 ;  /* 0x000000ffff119224 */ /* 0x000fe200078e0009 */
[----:B------:R-:W-:Y:S06]  /*08e0*/  @!P2 BRA `(.L_x_5) ;  /* 0x00000000000ca947 */ /* 0x000fec0003800000 */
[----:B------:R-:W-:Y:S01]  /*08f0*/  UCGABAR_WAIT ;  /* 0x0000000000007dc7 */ /* 0x000fe20008000000 */
[----:B------:R-:W-:Y:S01]  /*0900*/  CCTL.IVALL ;  /* 0x00000000ff00798f */ /* 0x000fe20002000000 */
[----:B------:R-:W-:Y:S05]  /*0910*/  BRA `(.L_x_6) ;  /* 0x0000000000047947 */ /* 0x000fea0003800000 */
.L_x_5:
[----:B------:R-:W-:Y:S06]  /*0920*/  BAR.SYNC.DEFER_BLOCKING 0x0 ;  /* 0x0000000000007b1d */ /* 0x000fec0000010000 */
.L_x_6:
[----:B------:R-:W-:Y:S05]  /*0930*/  @!P3 BRA `(.L_x_7) ;  /* 0x000000400004b947 */ /* 0x000fea0003800000 */
[----:B------:R-:W-:-:S13]  /*0940*/  ISETP.GT.U32.AND P0, PT, R6, 0x1, PT ;  /* 0x000000010600780c */ /* 0x000fda0003f04070 */
[----:B0-----:R-:W-:Y:S05]  /*0950*/  @P0 EXIT ;  /* 0x000000000000094d */ /* 0x001fea0003800000 */
[----:B------:R-:W-:Y:S01]  /*0960*/  ULDC.64 UR4, c[0x0][0x650] ;  /* 0x0001940000047ab9 */ /* 0x000fe20000000a00 */
[----:B------:R-:W-:Y:S01]  /*0970*/  PRMT R0, RZ, 0x7610, R0 ;  /* 0x00007610ff007816 */ /* 0x000fe20000000000 */
[----:B------:R-:W-:Y:S01]  /*0980*/  IMAD.MOV.U32 R60, RZ, RZ, -0x1 ;  /* 0xffffffffff3c7424 */ /* 0x000fe200078e00ff */
[----:B------:R-:W-:Y:S01]  /*0990*/  ISETP.GE.U32.AND P0, PT, R16, UR4, PT ;  /* 0x0000000410007c0c */ /* 0x000fe2000bf06070 */
[----:B------:R-:W-:Y:S02]  /*09a0*/  IMAD.MOV.U32 R61, RZ, RZ, -0x1 ;  /* 0xffffffffff3d7424 */ /* 0x000fe400078e00ff */
[----:B------:R-:W-:Y:S01]  /*09b0*/  IMAD.MOV.U32 R59, RZ, RZ, -0x1 ;  /* 0xffffffffff3b7424 */ /* 0x000fe200078e00ff */
[----:B------:R-:W-:-:S13]  /*09c0*/  ISETP.GE.U32.AND.EX P0, PT, R17, UR5, PT, P0 ;  /* 0x0000000511007c0c */ /* 0x000fda000bf06100 */
[----:B------:R-:W-:Y:S05]  /*09d0*/  @P0 BRA `(.L_x_8) ;  /* 0x0000000400280947 */ /* 0x000fea0003800000 */
[----:B------:R-:W0:Y:S01]  /*09e0*/  LDC.64 R20, c[0x0][0x628] ;  /* 0x00018a00ff147b82 */ /* 0x000e220000000a00 */
[----:B------:R-:W-:Y:S02]  /*09f0*/  IMAD.MOV.U32 R8, RZ, RZ, R16 ;  /* 0x000000ffff087224 */ /* 0x000fe400078e0010 */
[----:B------:R-:W-:-:S05]  /*0a00*/  IMAD.MOV.U32 R9, RZ, RZ, R17 ;  /* 0x000000ffff097224 */ /* 0x000fca00078e0011 */
[----:B------:R-:W1:Y:S08]  /*0a10*/  LDC R0, c[0x0][0x630] ;  /* 0x00018c00ff007b82 */ /* 0x000e700000000800 */
[----:B------:R-:W2:Y:S01]  /*0a20*/  LDC.64 R26, c[0x0][0x620] ;  /* 0x00018800ff1a7b82 */ /* 0x000ea20000000a00 */
[----:B0-----:R-:W-:-:S04]  /*0a30*/  ISETP.NE.U32.AND P0, PT, R20, RZ, PT ;  /* 0x000000ff1400720c */ /* 0x001fc80003f05070 */
[----:B------:R-:W-:-:S13]  /*0a40*/  ISETP.NE.AND.EX P0, PT, R21, RZ, PT, P0 ;  /* 0x000000ff1500720c */ /* 0x000fda0003f05300 */
[----:B-12---:R-:W-:Y:S05]  /*0a50*/  @!P0 BRA `(.L_x_9) ;  /* 0x0000000000288947 */ /* 0x006fea0003800000 */
[----:B------:R-:W0:Y:S02]  /*0a60*/  LDC R13, c[0x0][0x634] ;  /* 0x00018d00ff0d7b82 */ /* 0x000e240000000800 */
[----:B0-----:R-:W-:-:S05]  /*0a70*/  IADD3 R13, P0, R16, R13, RZ ;  /* 0x0000000d100d7210 */ /* 0x001fca0007f1e0ff */
[----:B------:R-:W-:-:S04]  /*0a80*/  IMAD.X R15, RZ, RZ, R17, P0 ;  /* 0x000000ffff0f7224 */ /* 0x000fc800000e0611 */
[----:B------:R-:W-:-:S04]  /*0a90*/  IMAD.WIDE.U32 R8, R15, R20, RZ ;  /* 0x000000140f087225 */ /* 0x000fc800078e00ff */
[----:B------:R-:W-:-:S04]  /*0aa0*/  IMAD.WIDE.U32 R10, P0, R13, R21, R8 ;  /* 0x000000150d0a7225 */ /* 0x000fc80007800008 */
[----:B------:R-:W-:-:S04]  /*0ab0*/  IMAD.WIDE.U32 R8, R13, R20, RZ ;  /* 0x000000140d087225 */ /* 0x000fc800078e00ff */
[----:B------:R-:W-:Y:S01]  /*0ac0*/  IMAD.X R13, RZ, RZ, RZ, P0 ;  /* 0x000000ffff0d7224 */ /* 0x000fe200000e06ff */
[----:B------:R-:W-:Y:S01]  /*0ad0*/  IADD3 RZ, P0, R9, R10, RZ ;  /* 0x0000000a09ff7210 */ /* 0x000fe20007f1e0ff */
[----:B------:R-:W-:-:S04]  /*0ae0*/  IMAD.MOV.U32 R12, RZ, RZ, R11 ;  /* 0x000000ffff0c7224 */ /* 0x000fc800078e000b */
[----:B------:R-:W-:-:S08]  /*0af0*/  IMAD.WIDE.U32.X R8, R15, R21, R12, P0 ;  /* 0x000000150f087225 */ /* 0x000fd000000e040c */
.L_x_9:
[----:B------:R-:W0:Y:S01]  /*0b00*/  LDC.64 R20, c[0x0][0x640] ;  /* 0x00019000ff147b82 */ /* 0x000e220000000a00 */
[--C-:B------:R-:W-:Y:S01]  /*0b10*/  SHF.R.U64 R59, R8, R0, R9.reuse ;  /* 0x00000000083b7219 */ /* 0x100fe20000001209 */
[----:B------:R-:W-:Y:S01]  /*0b20*/  IMAD R28, R7, R24, R4 ;  /* 0x00000018071c7224 */ /* 0x000fe200078e0204 */
[----:B------:R-:W-:Y:S01]  /*0b30*/  SHF.R.U32.HI R0, RZ, R0, R9 ;  /* 0x00000000ff007219 */ /* 0x000fe20000011609 */
[----:B------:R-:W-:Y:S01]  /*0b40*/  IMAD.MOV.U32 R25, RZ, RZ, 0x1 ;  /* 0x00000001ff197424 */ /* 0x000fe200078e00ff */
[----:B------:R-:W-:-:S03]  /*0b50*/  IADD3 R5, P0, RZ, -R59, RZ ;  /* 0x8000003bff057210 */ /* 0x000fc60007f1e0ff */
[----:B------:R-:W1:Y:S02]  /*0b60*/  LDC R6, c[0x0][0x618] ;  /* 0x00018600ff067b82 */ /* 0x000e640000000800 */
[----:B------:R-:W-:-:S04]  /*0b70*/  IMAD.X R9, RZ, RZ, ~R0, P0 ;  /* 0x000000ffff097224 */ /* 0x000fc800000e0e00 */
[-C--:B------:R-:W-:Y:S02]  /*0b80*/  IMAD R0, R9, R26.reuse, RZ ;  /* 0x0000001a09007224 */ /* 0x080fe400078e02ff */
[----:B------:R-:W2:Y:S01]  /*0b90*/  LDC R11, c[0x0][0x608] ;  /* 0x00018200ff0b7b82 */ /* 0x000ea20000000800 */
[----:B------:R-:W-:-:S04]  /*0ba0*/  IMAD.WIDE.U32 R8, R5, R26, R16 ;  /* 0x0000001a05087225 */ /* 0x000fc800078e0010 */
[----:B------:R-:W-:-:S03]  /*0bb0*/  IMAD R5, R5, R27, R0 ;  /* 0x0000001b05057224 */ /* 0x000fc600078e0200 */
[----:B------:R-:W3:Y:S01]  /*0bc0*/  LDC R12, c[0x0][0x658] ;  /* 0x00019600ff0c7b82 */ /* 0x000ee20000000800 */
[----:B0-----:R-:W-:Y:S01]  /*0bd0*/  ISETP.NE.U32.AND P0, PT, R20, RZ, PT ;  /* 0x000000ff1400720c */ /* 0x001fe20003f05070 */
[----:B------:R-:W-:Y:S02]  /*0be0*/  IMAD.IADD R5, R9, 0x1, R5 ;  /* 0x0000000109057824 */ /* 0x000fe400078e0205 */
[----:B------:R-:W-:Y:S01]  /*0bf0*/  IMAD.MOV.U32 R9, RZ, RZ, -0x1 ;  /* 0xffffffffff097424 */ /* 0x000fe200078e00ff */
[----:B------:R-:W-:-:S03]  /*0c00*/  ISETP.NE.AND.EX P0, PT, R21, RZ, PT, P0 ;  /* 0x000000ff1500720c */ /* 0x000fc60003f05300 */
[----:B------:R-:W0:Y:S01]  /*0c10*/  LDC R15, c[0x0][0x600] ;  /* 0x00018000ff0f7b82 */ /* 0x000e220000000800 */
[-CC-:B-1----:R-:W-:Y:S02]  /*0c20*/  SHF.R.U64 R13, R8, R6.reuse, R5.reuse ;  /* 0x00000006080d7219 */ /* 0x182fe40000001205 */
[----:B------:R-:W-:-:S05]  /*0c30*/  SHF.R.U32.HI R0, RZ, R6, R5 ;  /* 0x00000006ff007219 */ /* 0x000fca0000011605 */
[----:B------:R-:W1:Y:S01]  /*0c40*/  LDC R14, c[0x0][0x648] ;  /* 0x00019200ff0e7b82 */ /* 0x000e620000000800 */
[-CC-:B--2---:R-:W-:Y:S02]  /*0c50*/  SHF.R.U64 R29, R13, R11.reuse, R0.reuse ;  /* 0x0000000b0d1d7219 */ /* 0x184fe40000001200 */
[----:B------:R-:W-:-:S05]  /*0c60*/  SHF.R.U32.HI R5, RZ, R11, R0 ;  /* 0x0000000bff057219 */ /* 0x000fca0000011600 */
[----:B------:R-:W2:Y:S01]  /*0c70*/  LDC R26, c[0x0][0x638] ;  /* 0x00018e00ff1a7b82 */ /* 0x000ea20000000800 */
[-CC-:B---3--:R-:W-:Y:S02]  /*0c80*/  SHF.R.U64 R24, R29, R12.reuse, R5.reuse ;  /* 0x0000000c1d187219 */ /* 0x188fe40000001205 */
[-C--:B------:R-:W-:Y:S02]  /*0c90*/  SHF.L.U32 R0, R9, R12.reuse, RZ ;  /* 0x0000000c09007219 */ /* 0x080fe400000006ff */
[----:B------:R-:W-:Y:S01]  /*0ca0*/  SHF.R.U32.HI R5, RZ, R12, R5 ;  /* 0x0000000cff057219 */ /* 0x000fe20000011605 */
[----:B------:R-:W-:Y:S01]  /*0cb0*/  IMAD.MOV.U32 R4, RZ, RZ, R24 ;  /* 0x000000ffff047224 */ /* 0x000fe200078e0018 */
[----:B------:R-:W-:Y:S01]  /*0cc0*/  LOP3.LUT R10, RZ, R0, RZ, 0x33, !PT ;  /* 0x00000000ff0a7212 */ /* 0x000fe200078e33ff */
[----:B------:R-:W3:Y:S01]  /*0cd0*/  LDC R27, c[0x0][0x610] ;  /* 0x00018400ff1b7b82 */ /* 0x000ee20000000800 */
[----:B------:R-:W-:Y:S05]  /*0ce0*/  @!P0 BRA `(.L_x_10) ;  /* 0x0000000000288947 */ /* 0x000fea0003800000 */
[----:B------:R-:W4:Y:S02]  /*0cf0*/  LDC R9, c[0x0][0x64c] ;  /* 0x00019300ff097b82 */ /* 0x000f240000000800 */
[----:B----4-:R-:W-:-:S05]  /*0d00*/  IADD3 R9, P0, R24, R9, RZ ;  /* 0x0000000918097210 */ /* 0x010fca0007f1e0ff */
        /* <DEDUP_REMOVED lines=8> */
.L_x_10:
[----:B-1----:R-:W-:Y:S01]  /*0d90*/  SHF.R.U64 R4, R4, R14, R5 ;  /* 0x0000000e04047219 */ /* 0x002fe20000001205 */
[----:B0-----:R-:W-:Y:S01]  /*0da0*/  VIADD R6, R15, 0xffffffff ;  /* 0xffffffff0f067836 */ /* 0x001fe20000000000 */
[----:B------:R-:W-:Y:S02]  /*0db0*/  SHF.L.U32 R0, R25, R12, RZ ;  /* 0x0000000c19007219 */ /* 0x000fe400000006ff */
[----:B------:R-:W-:Y:S01]  /*0dc0*/  LOP3.LUT R5, R29, R10, RZ, 0xc0, !PT ;  /* 0x0000000a1d057212 */ /* 0x000fe200078ec0ff */
[----:B------:R-:W-:Y:S01]  /*0dd0*/  IMAD.MOV R7, RZ, RZ, -R4 ;  /* 0x000000ffff077224 */ /* 0x000fe200078e0a04 */
[----:B------:R-:W-:Y:S02]  /*0de0*/  SEL R3, R3, R28, !P1 ;  /* 0x0000001c03037207 */ /* 0x000fe40004800000 */
[----:B------:R-:W-:Y:S01]  /*0df0*/  LOP3.LUT R6, R13, R6, RZ, 0xc0, !PT ;  /* 0x000000060d067212 */ /* 0x000fe200078ec0ff */
[----:B------:R-:W-:Y:S02]  /*0e00*/  IMAD R4, R0, R4, R5 ;  /* 0x0000000400047224 */ /* 0x000fe400078e0205 */
[----:B--2---:R-:W-:-:S02]  /*0e10*/  IMAD R0, R7, R26, R24 ;  /* 0x0000001a07007224 */ /* 0x004fc400078e0218 */
[----:B---3--:R-:W-:Y:S02]  /*0e20*/  IMAD R3, R4, R27, R3 ;  /* 0x0000001b04037224 */ /* 0x008fe400078e0203 */
[----:B------:R-:W-:Y:S02]  /*0e30*/  IMAD R60, R0, R15, R6 ;  /* 0x0000000f003c7224 */ /* 0x000fe400078e0206 */
[----:B------:R-:W-:-:S03]  /*0e40*/  IMAD.MOV.U32 R4, RZ, RZ, 0x1 ;  /* 0x00000001ff047424 */ /* 0x000fc600078e00ff */
[----:B------:R-:W-:Y:S02]  /*0e50*/  SEL R61, R60, R3, !P1 ;  /* 0x000000033c3d7207 */ /* 0x000fe40004800000 */
[----:B------:R-:W-:Y:S02]  /*0e60*/  PRMT R0, R4, 0x7610, R0 ;  /* 0x0000761004007816 */ /* 0x000fe40000000000 */
[----:B------:R-:W-:-:S07]  /*0e70*/  SEL R60, R3, R60, !P1 ;  /* 0x0000003c033c7207 */ /* 0x000fce0004800000 */
.L_x_8:
[----:B------:R-:W-:-:S08]  /*0e80*/  NOP ;  /* 0x0000000000007918 */ /* 0x000fd00000000000 */
[----:B------:R-:W0:Y:S02]  /*0e90*/  USETMAXREG.TRY_ALLOC.CTAPOOL UP0, 0xe8 ;  /* 0x000000e8000079c8 */ /* 0x000e240008000600 */
[----:B0-----:R-:W-:-:S13]  /*0ea0*/  PLOP3.LUT P0, PT, PT, PT, UP0, 0x80, 0x0 ;  /* 0x000000000000781c */ /* 0x001fda0003f0f008 */
[----:B------:R-:W-:Y:S05]  /*0eb0*/  @!P0 BRA `(.L_x_8) ;  /* 0xfffffffc00f08947 */ /* 0x000fea000383ffff */
[----:B------:R-:W-:Y:S01]  /*0ec0*/  ULDC.64 UR4, c[0x0][0x598] ;  /* 0x0001660000047ab9 */ /* 0x000fe20000000a00 */
[----:B------:R-:W-:Y:S01]  /*0ed0*/  ULDC.64 UR36, c[0x0][0x208] ;  /* 0x0000820000247ab9 */ /* 0x000fe20000000a00 */
[----:B------:R-:W-:-:S04]  /*0ee0*/  ISETP.NE.U32.AND P0, PT, RZ, UR4, PT ;  /* 0x00000004ff007c0c */ /* 0x000fc8000bf05070 */
[----:B------:R-:W-:-:S13]  /*0ef0*/  ISETP.NE.AND.EX P0, PT, RZ, UR5, PT, P0 ;  /* 0x00000005ff007c0c */ /* 0x000fda000bf05300 */
[----:B------:R-:W-:Y:S05]  /*0f00*/  @!P0 BRA `(.L_x_11) ;  /* 0x00000000001c8947 */ /* 0x000fea0003800000 */
[----:B------:R-:W0:Y:S02]  /*0f10*/  LDC.64 R4, c[0x0][0x598] ;  /* 0x00016600ff047b82 */ /* 0x000e240000000a00 */
[----:B0-----:R-:W2:Y:S02]  /*0f20*/  LDG.E.64 R4, desc[UR36][R4.64] ;  /* 0x0000002404047981 */ /* 0x001ea4000c1e1b00 */
[----:B--2---:R-:W-:-:S04]  /*0f30*/  ISETP.NE.U32.AND P0, PT, R4, RZ, PT ;  /* 0x000000ff0400720c */ /* 0x004fc80003f05070 */
[----:B------:R-:W-:-:S13]  /*0f40*/  ISETP.NE.AND.EX P0, PT, R5, RZ, PT, P0 ;  /* 0x000000ff0500720c */ /* 0x000fda0003f05300 */
[----:B------:R-:W-:Y:S05]  /*0f50*/  @!P0 BRA `(.L_x_11) ;  /* 0x0000000000088947 */ /* 0x000fea0003800000 */
[----:B------:R0:W5:Y:S01]  /*0f60*/  LD.E R56, desc[UR36][R4.64] ;  /* 0x0000002404387980 */ /* 0x000162000c101900 */
[----:B------:R-:W-:Y:S05]  /*0f70*/  BRA `(.L_x_12) ;  /* 0x0000000000247947 */ /* 0x000fea0003800000 */
.L_x_11:
[----:B------:R-:W-:Y:S02]  /*0f80*/  ULDC.64 UR4, c[0x0][0x588] ;  /* 0x0001620000047ab9 */ /* 0x000fe40000000a00 */
[----:B------:R-:W-:-:S04]  /*0f90*/  ISETP.NE.U32.AND P0, PT, RZ, UR4, PT ;  /* 0x00000004ff007c0c */ /* 0x000fc8000bf05070 */
[----:B------:R-:W-:-:S13]  /*0fa0*/  ISETP.NE.AND.EX P0, PT, RZ, UR5, PT, P0 ;  /* 0x00000005ff007c0c */ /* 0x000fda000bf05300 */
[----:B------:R-:W-:Y:S05]  /*0fb0*/  @!P0 BRA `(.L_x_13) ;  /* 0x00000000000c8947 */ /* 0x000fea0003800000 */
[----:B------:R-:W0:Y:S02]  /*0fc0*/  LDC.64 R56, c[0x0][0x588] ;  /* 0x00016200ff387b82 */ /* 0x000e240000000a00 */
[----:B0-----:R1:W5:Y:S01]  /*0fd0*/  LDG.E R56, desc[UR36][R56.64] ;  /* 0x0000002438387981 */ /* 0x001362000c1e1900 */
[----:B------:R-:W-:Y:S05]  /*0fe0*/  BRA `(.L_x_12) ;  /* 0x0000000000087947 */ /* 0x000fea0003800000 */
.L_x_13:
[----:B------:R-:W-:Y:S02]  /*0ff0*/  ULDC UR4, c[0x0][0x580] ;  /* 0x0001600000047ab9 */ /* 0x000fe40000000800 */
[----:B------:R-:W-:-:S07]  /*1000*/  IMAD.U32 R56, RZ, RZ, UR4 ;  /* 0x00000004ff387e24 */ /* 0x000fce000f8e00ff */
.L_x_12:
[----:B------:R-:W-:Y:S02]  /*1010*/  ULDC.64 UR4, c[0x0][0x5a0] ;  /* 0x0001680000047ab9 */ /* 0x000fe40000000a00 */
[----:B------:R-:W-:-:S04]  /*1020*/  ISETP.NE.U32.AND P0, PT, RZ, UR4, PT ;  /* 0x00000004ff007c0c */ /* 0x000fc8000bf05070 */
[----:B------:R-:W-:-:S13]  /*1030*/  ISETP.NE.AND.EX P0, PT, RZ, UR5, PT, P0 ;  /* 0x00000005ff007c0c */ /* 0x000fda000bf05300 */
[----:B------:R-:W-:Y:S05]  /*1040*/  @!P0 BRA `(.L_x_14) ;  /* 0x00000000001c8947 */ /* 0x000fea0003800000 */
[----:B0-----:R-:W0:Y:S02]  /*1050*/  LDC.64 R4, c[0x0][0x5a0] ;  /* 0x00016800ff047b82 */ /* 0x001e240000000a00 */
[----:B0-----:R-:W2:Y:S02]  /*1060*/  LDG.E.64 R4, desc[UR36][R4.64] ;  /* 0x0000002404047981 */ /* 0x001ea4000c1e1b00 */
[----:B--2---:R-:W-:-:S04]  /*1070*/  ISETP.NE.U32.AND P0, PT, R4, RZ, PT ;  /* 0x000000ff0400720c */ /* 0x004fc80003f05070 */
[----:B------:R-:W-:-:S13]  /*1080*/  ISETP.NE.AND.EX P0, PT, R5, RZ, PT, P0 ;  /* 0x000000ff0500720c */ /* 0x000fda0003f05300 */
[----:B------:R-:W-:Y:S05]  /*1090*/  @!P0 BRA `(.L_x_14) ;  /* 0x0000000000088947 */ /* 0x000fea0003800000 */
[----:B-1----:R0:W5:Y:S01]  /*10a0*/  LD.E R57, desc[UR36][R4.64] ;  /* 0x0000002404397980 */ /* 0x002162000c101900 */
[----:B------:R-:W-:Y:S05]  /*10b0*/  BRA `(.L_x_15) ;  /* 0x0000000000247947 */ /* 0x000fea0003800000 */
.L_x_14:
[----:B------:R-:W-:Y:S02]  /*10c0*/  ULDC.64 UR4, c[0x0][0x590] ;  /* 0x0001640000047ab9 */ /* 0x000fe40000000a00 */
[----:B------:R-:W-:-:S04]  /*10d0*/  ISETP.NE.U32.AND P0, PT, RZ, UR4, PT ;  /* 0x00000004ff007c0c */ /* 0x000fc8000bf05070 */
[----:B------:R-:W-:-:S13]  /*10e0*/  ISETP.NE.AND.EX P0, PT, RZ, UR5, PT, P0 ;  /* 0x00000005ff007c0c */ /* 0x000fda000bf05300 */
[----:B------:R-:W-:Y:S05]  /*10f0*/  @!P0 BRA `(.L_x_16) ;  /* 0x00000000000c8947 */ /* 0x000fea0003800000 */
[----:B0-----:R-:W1:Y:S02]  /*1100*/  LDC.64 R4, c[0x0][0x590] ;  /* 0x00016400ff047b82 */ /* 0x001e640000000a00 */
[----:B-1----:R1:W5:Y:S01]  /*1110*/  LDG.E R57, desc[UR36][R4.64] ;  /* 0x0000002404397981 */ /* 0x002362000c1e1900 */
[----:B------:R-:W-:Y:S05]  /*1120*/  BRA `(.L_x_15) ;  /* 0x0000000000087947 */ /* 0x000fea0003800000 */
.L_x_16:
[----:B------:R-:W-:Y:S02]  /*1130*/  ULDC UR4, c[0x0][0x584] ;  /* 0x0001610000047ab9 */ /* 0x000fe40000000800 */
[----:B-1----:R-:W-:-:S07]  /*1140*/  IMAD.U32 R57, RZ, RZ, UR4 ;  /* 0x00000004ff397e24 */ /* 0x002fce000f8e00ff */
.L_x_15:
[----:B------:R-:W-:-:S13]  /*1150*/  LOP3.LUT P0, RZ, R0, 0xff, RZ, 0xc0, !PT ;  /* 0x000000ff00ff7812 */ /* 0x000fda000780c0ff */
[----:B------:R-:W-:Y:S05]  /*1160*/  @!P0 EXIT ;  /* 0x000000000000894d */ /* 0x000fea0003800000 */
[----:B------:R-:W-:Y:S01]  /*1170*/  ULDC UR4, c[0x0][0x28c] ;  /* 0x0000a30000047ab9 */ /* 0x000fe20000000800 */
[----:B------:R-:W-:Y:S01]  /*1180*/  LOP3.LUT R58, R19, 0x1, RZ, 0xfc, !PT ;  /* 0x00000001133a7812 */ /* 0x000fe200078efcff */
[----:B------:R-:W-:Y:S01]  /*1190*/  UIADD3 UR4, UR4, 0x1f, URZ ;  /* 0x0000001f04047890 */ /* 0x000fe2000fffe03f */
[----:B------:R-:W-:Y:S01]  /*11a0*/  UMOV UR38, URZ ;  /* 0x0000003f00267c82 */ /* 0x000fe20008000000 */
[----:B------:R-:W-:Y:S02]  /*11b0*/  UMOV UR39, URZ ;  /* 0x0000003f00277c82 */ /* 0x000fe40008000000 */
[----:B------:R-:W-:-:S04]  /*11c0*/  USHF.R.S32.HI UR5, URZ, 0x1f, UR4 ;  /* 0x0000001f3f057899 */ /* 0x000fc80008011404 */
[----:B------:R-:W-:-:S04]  /*11d0*/  ULEA.HI UR5, UR5, UR4, URZ, 0x5 ;  /* 0x0000000405057291 */ /* 0x000fc8000f8f283f */
[----:B------:R-:W-:-:S12]  /*11e0*/  USHF.R.S32.HI UR40, URZ, 0x5, UR5 ;  /* 0x000000053f287899 */ /* 0x000fd80008011405 */
.L_x_98:
[----:B------:R-:W-:Y:S01]  /*11f0*/  LOP3.LUT R0, R18, 0x80, RZ, 0xc0, !PT ;  /* 0x0000008012007812 */ /* 0x000fe200078ec0ff */
[----:B------:R-:W2:Y:S01]  /*1200*/  S2UR UR7, SR_CgaCtaId ;  /* 0x00000000000779c3 */ /* 0x000ea20000008800 */
[----:B------:R-:W-:Y:S02]  /*1210*/  UMOV UR6, 0x400 ;  /* 0x0000040000067882 */ /* 0x000fe40000000000 */
[----:B------:R-:W-:-:S06]  /*1220*/  SHF.R.U32.HI R0, RZ, 0x7, R0 ;  /* 0x00000007ff007819 */ /* 0x000fcc0000011600 */
[----:B------:R-:W3:Y:S01]  /*1230*/  SHFL.IDX PT, R0, R0, RZ, 0x1f ;  /* 0x00001fff00007589 */ /* 0x000ee200000e0000 */
[----:B--2---:R-:W-:Y:S01]  /*1240*/  ULEA UR6, UR7, UR6, 0x18 ;  /* 0x0000000607067291 */ /* 0x004fe2000f8ec03f */
[----:B---3--:R-:W-:-:S13]  /*1250*/  R2UR UR4, R0 ;  /* 0x00000000000472ca */ /* 0x008fda00000e0000 */
[----:B------:R-:W-:-:S04]  /*1260*/  ULEA.HI UR5, UR4, UR4, URZ, 0x1 ;  /* 0x0000000404057291 */ /* 0x000fc8000f8f083f */
[----:B------:R-:W-:-:S04]  /*1270*/  ULOP3.LUT UR5, UR5, 0x7fffe, URZ, 0xc0, !UPT ;  /* 0x0007fffe05057892 */ /* 0x000fc8000f8ec03f */
[----:B------:R-:W-:-:S03]  /*1280*/  UIADD3 UR5, UR4, -UR5, URZ ;  /* 0x8000000504057290 */ /* 0x000fc6000fffe03f */
[----:B------:R-:W-:Y:S01]  /*1290*/  ULDC UR4, c[0x0][0x28c] ;  /* 0x0000a30000047ab9 */ /* 0x000fe20000000800 */
[----:B------:R-:W-:Y:S01]  /*12a0*/  ULEA UR5, UR5, UR6, 0xd ;  /* 0x0000000605057291 */ /* 0x000fe2000f8e683f */
[----:B------:R-:W-:-:S03]  /*12b0*/  ISETP.LT.AND P0, PT, RZ, UR4, PT ;  /* 0x00000004ff007c0c */ /* 0x000fc6000bf01270 */
[----:B------:R-:W-:-:S04]  /*12c0*/  UIADD3 UR5, UR5, 0x100, URZ ;  /* 0x0000010005057890 */ /* 0x000fc8000fffe03f */
[----:B------:R-:W-:-:S04]  /*12d0*/  USHF.R.U32.HI UR5, URZ, 0x4, UR5 ;  /* 0x000000043f057899 */ /* 0x000fc80008011605 */
[----:B------:R-:W-:Y:S02]  /*12e0*/  ULOP3.LUT UR41, UR5, 0x3fff, URZ, 0xc0, !UPT ;  /* 0x00003fff05297892 */ /* 0x000fe4000f8ec03f */
[----:B01--45:R-:W-:Y:S10]  /*12f0*/  @P0 BRA `(.L_x_17) ;  /* 0x0000000000400947 */ /* 0x033ff40003800000 */
[----:B------:R-:W-:Y:S01]  /*1300*/  MOV R0, 0x0 ;  /* 0x0000000000007802 */ /* 0x000fe20000000f00 */
[----:B------:R-:W-:Y:S01]  /*1310*/  ULDC.64 UR4, c[0x4][0x68] ;  /* 0x01001a0000047ab9 */ /* 0x000fe20000000a00 */
[----:B------:R-:W-:Y:S01]  /*1320*/  ULDC.64 UR6, c[0x4][0x8] ;  /* 0x0100020000067ab9 */ /* 0x000fe20000000a00 */
[----:B01----:R-:W-:Y:S01]  /*1330*/  IMAD.U32 R4, RZ, RZ, UR4 ;  /* 0x00000004ff047e24 */ /* 0x003fe2000f8e00ff */
[----:B------:R0:W1:Y:S01]  /*1340*/  LDC.64 R14, c[0x4][R0] ;  /* 0x01000000000e7b82 */ /* 0x0000620000000a00 */
[----:B------:R-:W-:Y:S01]  /*1350*/  IMAD.U32 R5, RZ, RZ, UR5 ;  /* 0x00000005ff057e24 */ /* 0x000fe2000f8e00ff */
[----:B------:R-:W-:Y:S01]  /*1360*/  ULDC.64 UR4, c[0x4][0x70] ;  /* 0x01001c0000047ab9 */ /* 0x000fe20000000a00 */
[----:B------:R-:W-:Y:S02]  /*1370*/  IMAD.U32 R10, RZ, RZ, UR6 ;  /* 0x00000006ff0a7e24 */ /* 0x000fe4000f8e00ff */
[----:B------:R-:W-:Y:S02]  /*1380*/  IMAD.U32 R6, RZ, RZ, UR4 ;  /* 0x00000004ff067e24 */ /* 0x000fe4000f8e00ff */
[----:B------:R-:W-:-:S02]  /*1390*/  IMAD.U32 R7, RZ, RZ, UR5 ;  /* 0x00000005ff077e24 */ /* 0x000fc4000f8e00ff */
[----:B------:R-:W-:Y:S02]  /*13a0*/  IMAD.U32 R11, RZ, RZ, UR7 ;  /* 0x00000007ff0b7e24 */ /* 0x000fe4000f8e00ff */
[----:B------:R-:W-:Y:S02]  /*13b0*/  IMAD.MOV.U32 R8, RZ, RZ, 0x1e1 ;  /* 0x000001e1ff087424 */ /* 0x000fe400078e00ff */
[----:B------:R-:W-:Y:S02]  /*13c0*/  IMAD.MOV.U32 R12, RZ, RZ, 0x1 ;  /* 0x00000001ff0c7424 */ /* 0x000fe400078e00ff */
[----:B0-----:R-:W-:-:S07]  /*13d0*/  IMAD.MOV.U32 R13, RZ, RZ, RZ ;  /* 0x000000ffff0d7224 */ /* 0x001fce00078e00ff */
[----:B------:R-:W-:-:S07]  /*13e0*/  LEPC R20, `(.L_x_17) ;  /* 0x000000001014794e */ /* 0x000fce0000000000 */
[----:B-1---5:R-:W-:Y:S05]  /*13f0*/  CALL.ABS.NOINC R14 ;  /* 0x000000000e007343 */ /* 0x022fea0003c00000 */
.L_x_17:
[----:B------:R-:W-:-:S13]  /*1400*/  ISETP.NE.AND P0, PT, R58, 0x3, PT ;  /* 0x000000033a00780c */ /* 0x000fda0003f05270 */
[----:B------:R-:W-:Y:S05]  /*1410*/  @!P0 BRA `(.L_x_18) ;  /* 0x0000000000048947 */ /* 0x000fea0003800000 */
[----:B------:R-:W-:Y:S01]  /*1420*/  BPT.TRAP 0x1 ;  /* 0x000000040000795c */ /* 0x000fe20000300000 */
.L_x_18:
[----:B------:R-:W2:Y:S01]  /*1430*/  S2UR UR5, SR_CgaCtaId ;  /* 0x00000000000579c3 */ /* 0x000ea20000008800 */
[----:B------:R-:W-:Y:S01]  /*1440*/  UMOV UR4, 0x400 ;  /* 0x0000040000047882 */ /* 0x000fe20000000000 */
[----:B------:R-:W-:Y:S02]  /*1450*/  IMAD.U32 R0, RZ, RZ, UR38 ;  /* 0x00000026ff007e24 */ /* 0x000fe4000f8e00ff */
[----:B------:R-:W-:-:S03]  /*1460*/  IMAD.U32 R3, RZ, RZ, UR39 ;  /* 0x00000027ff037e24 */ /* 0x000fc6000f8e00ff */
[----:B------:R-:W-:Y:S01]  /*1470*/  SHF.L.U32 R0, R0, 0x1f, RZ ;  /* 0x0000001f00007819 */ /* 0x000fe200000006ff */
[----:B--2---:R-:W-:-:S06]  /*1480*/  ULEA UR4, UR5, UR4, 0x18 ;  /* 0x0000000405047291 */ /* 0x004fcc000f8ec03f */
[----:B------:R-:W-:-:S04]  /*1490*/  IMAD.U32 R6, RZ, RZ, UR4 ;  /* 0x00000004ff067e24 */ /* 0x000fc8000f8e00ff */
[----:B------:R-:W-:-:S04]  /*14a0*/  IMAD R3, R3, 0x8, R6 ;  /* 0x0000000803037824 */ /* 0x000fc800078e0206 */
[----:B------:R2:W3:Y:S01]  /*14b0*/  SYNCS.PHASECHK.TRANS64.TRYWAIT P1, [R3+URZ], R0 ;  /* 0x00000000030075a7 */ /* 0x0004e2000802017f */
[----:B------:R-:W-:Y:S05]  /*14c0*/  @!P0 BRA `(.L_x_19) ;  /* 0x0000000000048947 */ /* 0x000fea0003800000 */
[----:B------:R-:W-:Y:S01]  /*14d0*/  BPT.TRAP 0x1 ;  /* 0x000000040000795c */ /* 0x000fe20000300000 */
.L_x_19:
[----:B---3--:R-:W-:Y:S05]  /*14e0*/  @P1 BRA `(.L_x_20) ;  /* 0x0000000000081947 */ /* 0x008fea0003800000 */
[----:B------:R-:W3:Y:S02]  /*14f0*/  SYNCS.PHASECHK.TRANS64.TRYWAIT P1, [R3+URZ], R0 ;  /* 0x00000000030075a7 */ /* 0x000ee4000802017f */
[----:B---3--:R-:W-:Y:S05]  /*1500*/  @!P1 BRA `(.L_x_21) ;  /* 0x0000004800809947 */ /* 0x008fea0003800000 */
.L_x_20:
[----:B------:R-:W-:-:S04]  /*1510*/  UISETP.LT.AND UP0, UPT, UR40, 0x1, UPT ;  /* 0x000000012800788c */ /* 0x000fc8000bf01270 */
[----:B------:R-:W-:-:S06]  /*1520*/  USEL UR4, UR40, 0x1, UP0 ;  /* 0x0000000128047887 */ /* 0x000fcc0008000000 */
[----:B--23--:R-:W-:Y:S01]  /*1530*/  IMAD.U32 R0, RZ, RZ, UR4 ;  /* 0x00000004ff007e24 */ /* 0x00cfe2000f8e00ff */
[----:B------:R-:W-:Y:S05]  /*1540*/  WARPSYNC.ALL ;  /* 0x0000000000007948 */ /* 0x000fea0003800000 */
[----:B------:R-:W-:-:S04]  /*1550*/  IADD3 R0, -R0, UR40, RZ ;  /* 0x0000002800007c10 */ /* 0x000fc8000fffe1ff */
[----:B------:R-:W-:Y:S02]  /*1560*/  ISETP.GE.AND P1, PT, R0, 0x1, PT ;  /* 0x000000010000780c */ /* 0x000fe40003f26270 */
[----:B------:R-:W-:Y:S01]  /*1570*/  R2UR UR4, R6 ;  /* 0x00000000060472ca */ /* 0x000fe200000e0000 */
[----:B------:R-:W-:Y:S01]  /*1580*/  WARPGROUP.ARRIVE ;  /* 0x00000000000079c5 */ /* 0x000fe20000000000 */
[----:B------:R-:W-:Y:S01]  /*1590*/  UMOV UR9, 0x40000040 ;  /* 0x4000004000097882 */ /* 0x000fe20000000000 */
[----:B------:R-:W-:-:S10]  /*15a0*/  UMOV UR11, 0x40000040 ;  /* 0x40000040000b7882 */ /* 0x000fd40000000000 */
[----:B------:R-:W-:-:S04]  /*15b0*/  UIADD3 UR4, UR4, 0x10100, URZ ;  /* 0x0001010004047890 */ /* 0x000fc8000fffe03f */
[----:B------:R-:W-:-:S04]  /*15c0*/  USHF.R.U32.HI UR4, URZ, 0x4, UR4 ;  /* 0x000000043f047899 */ /* 0x000fc80008011604 */
[----:B------:R-:W-:Y:S02]  /*15d0*/  ULOP3.LUT UR5, UR4, 0x3fff, URZ, 0xc0, !UPT ;  /* 0x00003fff04057892 */ /* 0x000fe4000f8ec03f */
[----:B------:R-:W-:Y:S02]  /*15e0*/  ULOP3.LUT UR4, UR41, 0x10000, URZ, 0xfc, !UPT ;  /* 0x0001000029047892 */ /* 0x000fe4000f8efc3f */
[----:B------:R-:W-:Y:S02]  /*15f0*/  ULOP3.LUT UR5, UR5, 0x10000, URZ, 0xfc, !UPT ;  /* 0x0001000005057892 */ /* 0x000fe4000f8efc3f */
[----:B------:R-:W-:Y:S02]  /*1600*/  ULEA UR6, UR39, UR4, 0xa ;  /* 0x0000000427067291 */ /* 0x000fe4000f8e503f */
[----:B------:R-:W-:-:S05]  /*1610*/  ULEA UR7, UR39, UR5, 0x9 ;  /* 0x0000000527077291 */ /* 0x000fca000f8e483f */
[----:B------:R-:W-:Y:S02]  /*1620*/  UMOV UR8, UR6 ;  /* 0x0000000600087c82 */ /* 0x000fe40008000000 */
[----:B------:R-:W-:Y:S02]  /*1630*/  UMOV UR10, UR7 ;  /* 0x00000007000a7c82 */ /* 0x000fe40008000000 */
[----:B------:R-:W-:Y:S01]  /*1640*/  HGMMA.64x64x8.F32.TF32 R24, gdesc[UR8], RZ, !UPT, gsb0 ;  /* 0x04e00000081879f0 */ /* 0x000fe2000c0028ff */
[----:B------:R-:W-:Y:S02]  /*1650*/  UIADD3 UR8, UR6, 0x2, URZ ;  /* 0x0000000206087890 */ /* 0x000fe4000fffe03f */
[----:B------:R-:W-:Y:S01]  /*1660*/  UIADD3 UR10, UR7, 0x2, URZ ;  /* 0x00000002070a7890 */ /* 0x000fe2000fffe03f */
[----:B------:R-:W-:Y:S01]  /*1670*/  UMOV UR9, 0x40000040 ;  /* 0x4000004000097882 */ /* 0x000fe20000000000 */
[----:B------:R-:W-:Y:S01]  /*1680*/  UMOV UR11, 0x40000040 ;  /* 0x40000040000b7882 */ /* 0x000fe20000000000 */
[----:B------:R-:W-:-:S02]  /*1690*/  WARPGROUP.DEPBAR.LE gsb0, 0x0 ;  /* 0x00008000000079c5 */ /* 0x000fc40000010000 */
[----:B------:R-:W-:-:S06]  /*16a0*/  WARPGROUP.ARRIVE ;  /* 0x00000000000079c5 */ /* 0x000fcc0000000000 */
[----:B------:R-:W-:Y:S01]  /*16b0*/  HGMMA.64x64x8.F32.TF32 R24, gdesc[UR8], R24, gsb0 ;  /* 0x04e00000081879f0 */ /* 0x000fe20008002818 */
[----:B------:R-:W-:Y:S02]  /*16c0*/  UIADD3 UR8, UR6, 0x4, URZ ;  /* 0x0000000406087890 */ /* 0x000fe4000fffe03f */
[----:B------:R-:W-:Y:S01]  /*16d0*/  UIADD3 UR10, UR7, 0x4, URZ ;  /* 0x00000004070a7890 */ /* 0x000fe2000fffe03f */
[----:B------:R-:W-:Y:S01]  /*16e0*/  UMOV UR9, 0x40000040 ;  /* 0x4000004000097882 */ /* 0x000fe20000000000 */
[----:B------:R-:W-:Y:S01]  /*16f0*/  UMOV UR11, 0x40000040 ;  /* 0x40000040000b7882 */ /* 0x000fe20000000000 */
[----:B------:R-:W-:Y:S02]  /*1700*/  WARPGROUP.DEPBAR.LE gsb0, 0x0 ;  /* 0x00008000000079c5 */ /* 0x000fe40000010000 */
        /* <DEDUP_REMOVED lines=8> */
[----:B------:R-:W-:Y:S03]  /*1790*/  HGMMA.64x64x8.F32.TF32 R24, gdesc[UR8], R24, gsb0 ;  /* 0x04e00000081879f0 */ /* 0x000fe60008002818 */
[----:B------:R-:W-:Y:S02]  /*17a0*/  WARPGROUP.DEPBAR.LE gsb0, 0x0 ;  /* 0x00008000000079c5 */ /* 0x000fe40000010000 */
[----:B------:R-:W-:Y:S05]  /*17b0*/  @!P1 BRA `(.L_x_22) ;  /* 0x0000000400249947 */ /* 0x000fea0003800000 */
[----:B------:R-:W-:Y:S02]  /*17c0*/  UIADD3 UR6, UR39, 0x1, URZ ;  /* 0x0000000127067890 */ /* 0x000fe4000fffe03f */
[----:B------:R-:W-:Y:S02]  /*17d0*/  IMAD.U32 R3, RZ, RZ, UR39 ;  /* 0x00000027ff037e24 */ /* 0x000fe4000f8e00ff */
[----:B------:R-:W-:-:S04]  /*17e0*/  UISETP.NE.AND UP0, UPT, UR6, 0x4, UPT ;  /* 0x000000040600788c */ /* 0x000fc8000bf05270 */
[----:B------:R-:W-:Y:S02]  /*17f0*/  USEL UR7, URZ, 0x1, UP0 ;  /* 0x000000013f077887 */ /* 0x000fe40008000000 */
[----:B------:R-:W-:Y:S02]  /*1800*/  USEL UR6, UR6, URZ, UP0 ;  /* 0x0000003f06067287 */ /* 0x000fe40008000000 */
[----:B------:R-:W-:-:S06]  /*1810*/  ULOP3.LUT UR7, UR38, UR7, URZ, 0x3c, !UPT ;  /* 0x0000000726077292 */ /* 0x000fcc000f8e3c3f */
[----:B------:R-:W-:-:S07]  /*1820*/  IMAD.U32 R7, RZ, RZ, UR7 ;  /* 0x00000007ff077e24 */ /* 0x000fce000f8e00ff */
.L_x_29:
[----:B------:R-:W-:Y:S05]  /*1830*/  @!P0 BRA `(.L_x_23) ;  /* 0x0000000000048947 */ /* 0x000fea0003800000 */
[----:B------:R-:W-:Y:S01]  /*1840*/  BPT.TRAP 0x1 ;  /* 0x000000040000795c */ /* 0x000fe20000300000 */
.L_x_23:
[----:B------:R-:W2:Y:S01]  /*1850*/  S2UR UR8, SR_CgaCtaId ;  /* 0x00000000000879c3 */ /* 0x000ea20000008800 */
[----:B------:R-:W-:Y:S01]  /*1860*/  UMOV UR7, 0x400 ;  /* 0x0000040000077882 */ /* 0x000fe20000000000 */
[----:B01----:R-:W-:Y:S01]  /*1870*/  IMAD.U32 R5, RZ, RZ, UR6 ;  /* 0x00000006ff057e24 */ /* 0x003fe2000f8e00ff */
[----:B------:R-:W-:Y:S01]  /*1880*/  SHF.L.U32 R4, R7, 0x1f, RZ ;  /* 0x0000001f07047819 */ /* 0x000fe200000006ff */
[----:B--2---:R-:W-:-:S06]  /*1890*/  ULEA UR7, UR8, UR7, 0x18 ;  /* 0x0000000708077291 */ /* 0x004fcc000f8ec03f */
[----:B------:R-:W-:-:S04]  /*18a0*/  IMAD.U32 R6, RZ, RZ, UR7 ;  /* 0x00000007ff067e24 */ /* 0x000fc8000f8e00ff */
[----:B------:R-:W-:-:S04]  /*18b0*/  IMAD R5, R5, 0x8, R6 ;  /* 0x0000000805057824 */ /* 0x000fc800078e0206 */
[----:B------:R0:W1:Y:S01]  /*18c0*/  SYNCS.PHASECHK.TRANS64.TRYWAIT P1, [R5+URZ], R4 ;  /* 0x00000004050075a7 */ /* 0x000062000802017f */
[----:B------:R-:W-:Y:S05]  /*18d0*/  @!P0 BRA `(.L_x_24) ;  /* 0x0000000000048947 */ /* 0x000fea0003800000 */
[----:B------:R-:W-:Y:S01]  /*18e0*/  BPT.TRAP 0x1 ;  /* 0x000000040000795c */ /* 0x000fe20000300000 */
.L_x_24:
[----:B-1----:R-:W-:Y:S05]  /*18f0*/  @P1 BRA `(.L_x_25) ;  /* 0x0000000000081947 */ /* 0x002fea0003800000 */
[----:B------:R-:W1:Y:S02]  /*1900*/  SYNCS.PHASECHK.TRANS64.TRYWAIT P1, [R5+URZ], R4 ;  /* 0x00000004050075a7 */ /* 0x000e64000802017f */
[----:B-1----:R-:W-:Y:S05]  /*1910*/  @!P1 BRA `(.L_x_26) ;  /* 0x0000004400909947 */ /* 0x002fea0003800000 */
.L_x_25:
[----:B------:R-:W-:Y:S01]  /*1920*/  ULEA UR7, UR6, UR4, 0xa ;  /* 0x0000000406077291 */ /* 0x000fe2000f8e503f */
[----:B------:R-:W-:Y:S01]  /*1930*/  WARPGROUP.ARRIVE ;  /* 0x00000000000079c5 */ /* 0x000fe20000000000 */
[----:B------:R-:W-:Y:S01]  /*1940*/  ULEA UR12, UR6, UR5, 0x9 ;  /* 0x00000005060c7291 */ /* 0x000fe2000f8e483f */
[----:B------:R-:W-:Y:S01]  /*1950*/  UMOV UR9, 0x40000040 ;  /* 0x4000004000097882 */ /* 0x000fe20000000000 */
[----:B------:R-:W-:-:S03]  /*1960*/  UMOV UR11, 0x40000040 ;  /* 0x40000040000b7882 */ /* 0x000fc60000000000 */
[----:B------:R-:W-:Y:S02]  /*1970*/  UMOV UR8, UR7 ;  /* 0x0000000700087c82 */ /* 0x000fe40008000000 */
[----:B------:R-:W-:Y:S02]  /*1980*/  UMOV UR10, UR12 ;  /* 0x0000000c000a7c82 */ /* 0x000fe40008000000 */
[----:B------:R-:W-:Y:S01]  /*1990*/  HGMMA.64x64x8.F32.TF32 R24, gdesc[UR8], R24, gsb0 ;  /* 0x04e00000081879f0 */ /* 0x000fe20008002818 */
        /* <DEDUP_REMOVED lines=23> */
[----:B------:R-:W-:Y:S01]  /*1b10*/  BPT.TRAP 0x1 ;  /* 0x000000040000795c */ /* 0x000fe20000300000 */
.L_x_27:
[----:B------:R-:W-:-:S13]  /*1b20*/  ISETP.NE.AND P1, PT, R23, RZ, PT ;  /* 0x000000ff1700720c */ /* 0x000fda0003f25270 */
[----:B01----:R-:W-:-:S04]  /*1b30*/  @P1 IMAD R4, R3, 0x8, R6 ;  /* 0x0000000803041824 */ /* 0x003fc800078e0206 */
[----:B------:R-:W-:-:S05]  /*1b40*/  @P1 VIADD R5, R4, 0x20 ;  /* 0x0000002004051836 */ /* 0x000fca0000000000 */
[----:B------:R-:W-:-:S04]  /*1b50*/  @P1 PRMT R5, R22, 0x654, R5 ;  /* 0x0000065416051816 */ /* 0x000fc80000000005 */
[----:B------:R0:W-:Y:S01]  /*1b60*/  @P1 SYNCS.ARRIVE.TRANS64.RED.A1T0 RZ, [R5+URZ], RZ ;  /* 0x000000ff05ff19a7 */ /* 0x0001e2000810043f */
[----:B------:R-:W-:-:S13]  /*1b70*/  ISETP.GT.U32.AND P1, PT, R19, 0x1, PT ;  /* 0x000000011300780c */ /* 0x000fda0003f24070 */
[----:B0-----:R-:W-:Y:S05]  /*1b80*/  @P1 BRA `(.L_x_28) ;  /* 0x0000000000041947 */ /* 0x001fea0003800000 */
[----:B------:R-:W-:Y:S01]  /*1b90*/  BPT.TRAP 0x1 ;  /* 0x000000040000795c */ /* 0x000fe20000300000 */
.L_x_28:
[----:B------:R-:W-:Y:S01]  /*1ba0*/  UIADD3 UR6, UR6, 0x1, URZ ;  /* 0x0000000106067890 */ /* 0x000fe2000fffe03f */
[C---:B------:R-:W-:Y:S01]  /*1bb0*/  ISETP.GT.AND P2, PT, R0.reuse, 0x1, PT ;  /* 0x000000010000780c */ /* 0x040fe20003f44270 */
[----:B------:R-:W-:Y:S02]  /*1bc0*/  VIADD R3, R3, 0x1 ;  /* 0x0000000103037836 */ /* 0x000fe40000000000 */
[----:B------:R-:W-:Y:S01]  /*1bd0*/  UISETP.NE.AND UP0, UPT, UR6, 0x4, UPT ;  /* 0x000000040600788c */ /* 0x000fe2000bf05270 */
[----:B------:R-:W-:Y:S02]  /*1be0*/  VIADD R0, R0, 0xffffffff ;  /* 0xffffffff00007836 */ /* 0x000fe40000000000 */
[C---:B------:R-:W-:Y:S01]  /*1bf0*/  ISETP.NE.AND P1, PT, R3.reuse, 0x4, PT ;  /* 0x000000040300780c */ /* 0x040fe20003f25270 */
[----:B------:R-:W-:Y:S02]  /*1c00*/  USEL UR7, URZ, 0x1, UP0 ;  /* 0x000000013f077887 */ /* 0x000fe40008000000 */
[----:B------:R-:W-:Y:S01]  /*1c10*/  USEL UR6, UR6, URZ, UP0 ;  /* 0x0000003f06067287 */ /* 0x000fe20008000000 */
[----:B------:R-:W-:-:S03]  /*1c20*/  SEL R3, R3, RZ, P1 ;  /* 0x000000ff03037207 */ /* 0x000fc60000800000 */
[----:B------:R-:W-:Y:S01]  /*1c30*/  LOP3.LUT R7, R7, UR7, RZ, 0x3c, !PT ;  /* 0x0000000707077c12 */ /* 0x000fe2000f8e3cff */
[----:B------:R-:W-:Y:S07]  /*1c40*/  @P2 BRA `(.L_x_29) ;  /* 0xfffffff800f82947 */ /* 0x000fee000383ffff */
.L_x_22:
[----:B------:R-:W2:Y:S02]  /*1c50*/  LDC R0, c[0x0][0x28c] ;  /* 0x0000a300ff007b82 */ /* 0x000ea40000000800 */
[----:B--2---:R-:W-:-:S13]  /*1c60*/  ISETP.GE.AND P1, PT, R0, 0x1, PT ;  /* 0x000000010000780c */ /* 0x004fda0003f26270 */
[----:B------:R-:W-:Y:S05]  /*1c70*/  @!P1 BRA `(.L_x_30) ;  /* 0x0000000000409947 */ /* 0x000fea0003800000 */
[----:B------:R-:W-:Y:S05]  /*1c80*/  @!P0 BRA `(.L_x_31) ;  /* 0x0000000000048947 */ /* 0x000fea0003800000 */
[----:B------:R-:W-:Y:S01]  /*1c90*/  BPT.TRAP 0x1 ;  /* 0x000000040000795c */ /* 0x000fe20000300000 */
.L_x_31:
[----:B------:R-:W-:Y:S01]  /*1ca0*/  ISETP.NE.AND P0, PT, R23, RZ, PT ;  /* 0x000000ff1700720c */ /* 0x000fe20003f05270 */
[----:B------:R-:W-:-:S12]  /*1cb0*/  UISETP.LT.AND UP1, UPT, UR40, 0x1, UPT ;  /* 0x000000012800788c */ /* 0x000fd8000bf21270 */
[----:B------:R-:W-:-:S05]  /*1cc0*/  VOTEU.ANY UP0, P0 ;  /* 0x00000000003f7886 */ /* 0x000fca0000000100 */
[----:B------:R-:W-:-:S04]  /*1cd0*/  @UP0 USEL UR4, UR40, 0x1, UP1 ;  /* 0x0000000128040887 */ /* 0x000fc80008800000 */
[----:B------:R-:W-:-:S06]  /*1ce0*/  @UP0 UIADD3 UR4, UR39, UR40, -UR4 ;  /* 0x0000002827040290 */ /* 0x000fcc000fffe804 */
[----:B------:R-:W-:-:S04]  /*1cf0*/  IMAD.U32 R0, RZ, RZ, UR4 ;  /* 0x00000004ff007e24 */ /* 0x000fc8000f8e00ff */
[----:B------:R-:W-:-:S05]  /*1d00*/  @P0 IMAD.SHL.U32 R0, R0, 0x8, RZ ;  /* 0x0000000800000824 */ /* 0x000fca00078e00ff */
[----:B------:R-:W-:-:S04]  /*1d10*/  @P0 LOP3.LUT R0, R0, 0x18, RZ, 0xc0, !PT ;  /* 0x0000001800000812 */ /* 0x000fc800078ec0ff */
[----:B------:R-:W-:-:S04]  /*1d20*/  @P0 IADD3 R3, R6, 0x20, R0 ;  /* 0x0000002006030810 */ /* 0x000fc80007ffe000 */
[----:B------:R-:W-:-:S04]  /*1d30*/  @P0 PRMT R3, R22, 0x654, R3 ;  /* 0x0000065416030816 */ /* 0x000fc80000000003 */
[----:B------:R2:W-:Y:S01]  /*1d40*/  @P0 SYNCS.ARRIVE.TRANS64.RED.A1T0 RZ, [R3+URZ], RZ ;  /* 0x000000ff03ff09a7 */ /* 0x0005e2000810043f */
[----:B------:R-:W-:-:S13]  /*1d50*/  ISETP.GT.U32.AND P0, PT, R19, 0x1, PT ;  /* 0x000000011300780c */ /* 0x000fda0003f04070 */
[----:B--2---:R-:W-:Y:S05]  /*1d60*/  @P0 BRA `(.L_x_30) ;  /* 0x0000000000040947 */ /* 0x004fea0003800000 */
[----:B------:R-:W-:Y:S01]  /*1d70*/  BPT.TRAP 0x1 ;  /* 0x000000040000795c */ /* 0x000fe20000300000 */
.L_x_30:
[----:B------:R-:W2:Y:S01]  /*1d80*/  LDC R6, c[0x0][0x288] ;  /* 0x0000a200ff067b82 */ /* 0x000ea20000000800 */
[--C-:B------:R-:W-:Y:S01]  /*1d90*/  SHF.R.U32.HI R0, RZ, 0x2, R18.reuse ;  /* 0x00000002ff007819 */ /* 0x100fe20000011612 */
[----:B------:R-:W-:Y:S01]  /*1da0*/  UIADD3 UR39, UR40, UR39, URZ ;  /* 0x0000002728277290 */ /* 0x000fe2000fffe03f */
[----:B01----:R-:W-:Y:S01]  /*1db0*/  SHF.R.U32.HI R5, RZ, 0x7, R18 ;  /* 0x00000007ff057819 */ /* 0x003fe20000011612 */
[----:B------:R-:W-:Y:S01]  /*1dc0*/  IMAD.SHL.U32 R61, R61, 0x40, RZ ;  /* 0x000000403d3d7824 */ /* 0x000fe200078e00ff */
[----:B------:R-:W-:Y:S01]  /*1dd0*/  LOP3.LUT R3, R0, 0x7, RZ, 0xc0, !PT ;  /* 0x0000000700037812 */ /* 0x000fe200078ec0ff */
[----:B------:R-:W-:Y:S01]  /*1de0*/  USHF.R.U32.HI UR4, URZ, 0x2, UR39 ;  /* 0x000000023f047899 */ /* 0x000fe20008011627 */
[----:B------:R-:W-:Y:S01]  /*1df0*/  LOP3.LUT R0, R5, 0x1, RZ, 0xc0, !PT ;  /* 0x0000000105007812 */ /* 0x000fe200078ec0ff */
[C---:B------:R-:W-:Y:S01]  /*1e00*/  IMAD.SHL.U32 R10, R18.reuse, 0x2, RZ ;  /* 0x00000002120a7824 */ /* 0x040fe200078e00ff */
[C---:B------:R-:W-:Y:S01]  /*1e10*/  LOP3.LUT R5, R18.reuse, 0x3, RZ, 0xc0, !PT ;  /* 0x0000000312057812 */ /* 0x040fe200078ec0ff */
[----:B------:R-:W-:Y:S01]  /*1e20*/  ULOP3.LUT UR4, UR4, 0x1, URZ, 0xc0, !UPT ;  /* 0x0000000104047892 */ /* 0x000fe2000f8ec03f */
[----:B------:R-:W-:Y:S01]  /*1e30*/  LOP3.LUT R4, R18, 0x60, RZ, 0xc0, !PT ;  /* 0x0000006012047812 */ /* 0x000fe200078ec0ff */
[----:B------:R-:W-:Y:S01]  /*1e40*/  ULDC UR8, c[0x0][0x284] ;  /* 0x0000a10000087ab9 */ /* 0x000fe20000000800 */
[----:B------:R-:W-:Y:S01]  /*1e50*/  IMAD.SHL.U32 R8, R0, 0x40, RZ ;  /* 0x0000004000087824 */ /* 0x000fe200078e00ff */
[----:B------:R-:W-:Y:S01]  /*1e60*/  UISETP.GT.U32.AND UP1, UPT, UR39, 0x3, UPT ;  /* 0x000000032700788c */ /* 0x000fe2000bf24070 */
[----:B------:R-:W-:Y:S01]  /*1e70*/  SHF.R.U32.HI R4, RZ, 0x1, R4 ;  /* 0x00000001ff047819 */ /* 0x000fe20000011604 */
[----:B------:R-:W-:Y:S01]  /*1e80*/  UISETP.NE.U32.AND UP0, UPT, UR4, 0x1, UPT ;  /* 0x000000010400788c */ /* 0x000fe2000bf05070 */
[----:B------:R-:W-:Y:S01]  /*1e90*/  SHF.R.S32.HI R15, RZ, 0x1f, R59 ;  /* 0x0000001fff0f7819 */ /* 0x000fe2000001143b */
[----:B------:R-:W-:Y:S01]  /*1ea0*/  ULDC.64 UR6, c[0x0][0x5d0] ;  /* 0x0001740000067ab9 */ /* 0x000fe20000000a00 */
[--C-:B------:R-:W-:Y:S01]  /*1eb0*/  IADD3 R7, RZ, -R4, -R3.reuse ;  /* 0x80000004ff077210 */ /* 0x100fe20007ffe803 */
[----:B------:R-:W-:Y:S01]  /*1ec0*/  UISETP.LT.U32.AND UP1, UPT, UR40, 0x4, UP1 ;  /* 0x000000042800788c */ /* 0x000fe20008f21070 */
[----:B------:R-:W-:Y:S01]  /*1ed0*/  LOP3.LUT R10, R61, 0x6, R10, 0xf8, !PT ;  /* 0x000000063d0a7812 */ /* 0x000fe200078ef80a */
[----:B------:R-:W-:Y:S01]  /*1ee0*/  UISETP.GT.U32.AND UP0, UPT, UR40, 0x3, !UP0 ;  /* 0x000000032800788c */ /* 0x000fe2000c704070 */
[----:B------:R-:W-:Y:S01]  /*1ef0*/  LOP3.LUT R3, R8, 0x40, R3, 0xe2, !PT ;  /* 0x0000004008037812 */ /* 0x000fe200078ee203 */
[----:B--2---:R-:W-:Y:S01]  /*1f00*/  IMAD R12, R5, -0x2, R6 ;  /* 0xfffffffe050c7824 */ /* 0x004fe200078e0206 */
[----:B------:R-:W-:Y:S01]  /*1f10*/  ISETP.GE.AND P0, PT, R61, R6, PT ;  /* 0x000000063d00720c */ /* 0x000fe20003f06270 */
[C---:B------:R-:W-:Y:S01]  /*1f20*/  IMAD.SHL.U32 R5, R60.reuse, 0x80, RZ ;  /* 0x000000803c057824 */ /* 0x040fe200078e00ff */
[----:B------:R-:W-:Y:S01]  /*1f30*/  SHF.R.S32.HI R11, RZ, 0x1f, R10 ;  /* 0x0000001fff0b7819 */ /* 0x000fe2000001140a */
[----:B------:R-:W-:Y:S01]  /*1f40*/  IMAD R6, R15, UR6, RZ ;  /* 0x000000060f067c24 */ /* 0x000fe2000f8e02ff */
[----:B------:R-:W-:Y:S01]  /*1f50*/  USEL UR5, URZ, 0x1, !UP1 ;  /* 0x000000013f057887 */ /* 0x000fe2000c800000 */
[----:B------:R-:W-:Y:S01]  /*1f60*/  IMAD.WIDE R8, R60, 0x80, RZ ;  /* 0x000000803c087825 */ /* 0x000fe200078e02ff */
[----:B------:R-:W-:Y:S01]  /*1f70*/  ISETP.GE.OR P0, PT, R5, UR8, P0 ;  /* 0x0000000805007c0c */ /* 0x000fe20008706670 */
[----:B------:R-:W-:-:S02]  /*1f80*/  USEL UR4, URZ, 0x1, !UP0 ;  /* 0x000000013f047887 */ /* 0x000fc4000c000000 */
[----:B------:R-:W-:Y:S01]  /*1f90*/  IMAD R0, R0, -0x40, R7 ;  /* 0xffffffc000007824 */ /* 0x000fe200078e0207 */
[----:B------:R-:W-:Y:S01]  /*1fa0*/  LOP3.LUT R73, R8, R3, R4, 0xfe, !PT ;  /* 0x0000000308497212 */ /* 0x000fe200078efe04 */
[C---:B------:R-:W-:Y:S01]  /*1fb0*/  IMAD R13, R59.reuse, UR7, R6 ;  /* 0x000000073b0d7c24 */ /* 0x040fe2000f8e0206 */
[----:B------:R-:W-:Y:S01]  /*1fc0*/  ULOP3.LUT UR39, UR39, 0x3, URZ, 0xc0, !UPT ;  /* 0x0000000327277892 */ /* 0x000fe2000f8ec03f */
[----:B------:R-:W-:Y:S01]  /*1fd0*/  IMAD.WIDE.U32 R6, R59, UR6, R10 ;  /* 0x000000063b067c25 */ /* 0x000fe2000f8e000a */
[----:B------:R-:W-:Y:S01]  /*1fe0*/  ULOP3.LUT UR38, UR4, UR38, UR5, 0x96, !UPT ;  /* 0x0000002604267292 */ /* 0x000fe2000f8e9605 */
[----:B------:R-:W-:Y:S02]  /*1ff0*/  IADD3 R3, -R5, UR8, R0 ;  /* 0x0000000805037c10 */ /* 0x000fe4000fffe100 */
[----:B------:R-:W-:Y:S02]  /*2000*/  IMAD.IADD R7, R7, 0x1, R13 ;  /* 0x0000000107077824 */ /* 0x000fe400078e020d */
[----:B------:R-:W-:-:S02]  /*2010*/  IMAD.IADD R4, R12, 0x1, -R61 ;  /* 0x000000010c047824 */ /* 0x000fc400078e0a3d */
[----:B------:R-:W-:Y:S01]  /*2020*/  IMAD.MOV.U32 R0, RZ, RZ, -0x1 ;  /* 0xffffffffff007424 */ /* 0x000fe200078e00ff */
[----:B------:R-:W-:Y:S06]  /*2030*/  @P0 BRA `(.L_x_32) ;  /* 0x0000002000980947 */ /* 0x000fec0003800000 */
[----:B------:R-:W0:Y:S01]  /*2040*/  LDC.64 R66, c[0x0][0x5c8] ;  /* 0x00017200ff427b82 */ /* 0x000e220000000a00 */
[----:B-----5:R-:W-:Y:S01]  /*2050*/  FSETP.NEU.AND P0, PT, R57, RZ, PT ;  /* 0x000000ff3900720b */ /* 0x020fe20003f0d000 */
[----:B------:R-:W-:Y:S01]  /*2060*/  BSSY B0, `(.L_x_32) ;  /* 0x0000223000007945 */ /* 0x000fe20003800000 */
[----:B------:R-:W-:-:S04]  /*2070*/  ISETP.GT.AND P1, PT, R4, RZ, PT ;  /* 0x000000ff0400720c */ /* 0x000fc80003f24270 */
[----:B------:R-:W-:Y:S01]  /*2080*/  ISETP.GT.AND P2, PT, R3, RZ, P1 ;  /* 0x000000ff0300720c */ /* 0x000fe20000f44270 */
[-C--:B0-----:R-:W-:Y:S02]  /*2090*/  IMAD R12, R9, R66.reuse, RZ ;  /* 0x00000042090c7224 */ /* 0x081fe400078e02ff */
[----:B------:R-:W-:-:S04]  /*20a0*/  IMAD.WIDE.U32 R60, R73, R66, R6 ;  /* 0x00000042493c7225 */ /* 0x000fc800078e0006 */
[----:B------:R-:W-:-:S04]  /*20b0*/  IMAD R5, R73, R67, R12 ;  /* 0x0000004349057224 */ /* 0x000fc800078e020c */
[----:B------:R-:W-:Y:S01]  /*20c0*/  IMAD.IADD R75, R61, 0x1, R5 ;  /* 0x000000013d4b7824 */ /* 0x000fe200078e0205 */
[----:B------:R-:W-:Y:S06]  /*20d0*/  @!P0 BRA `(.L_x_33) ;  /* 0x0000001400dc8947 */ /* 0x000fec0003800000 */
[----:B------:R-:W0:Y:S01]  /*20e0*/  LDC.64 R64, c[0x0][0x5b8] ;  /* 0x00016e00ff407b82 */ /* 0x000e220000000a00 */
[----:B------:R-:W-:-:S07]  /*20f0*/  ULDC.64 UR4, c[0x0][0x5c0] ;  /* 0x0001700000047ab9 */ /* 0x000fce0000000a00 */
[----:B------:R-:W1:Y:S08]  /*2100*/  LDC.64 R68, c[0x0][0x5b0] ;  /* 0x00016c00ff447b82 */ /* 0x000e700000000a00 */
[----:B------:R-:W2:Y:S01]  /*2110*/  LDC.64 R70, c[0x0][0x5a8] ;  /* 0x00016a00ff467b82 */ /* 0x000ea20000000a00 */
[-C--:B0-----:R-:W-:Y:S02]  /*2120*/  IMAD R6, R15, R64.reuse, RZ ;  /* 0x000000400f067224 */ /* 0x081fe400078e02ff */
[----:B------:R-:W-:-:S04]  /*2130*/  IMAD.WIDE.U32 R62, R59, R64, R10 ;  /* 0x000000403b3e7225 */ /* 0x000fc800078e000a */
[----:B------:R-:W-:Y:S02]  /*2140*/  IMAD R61, R59, R65, R6 ;  /* 0x000000413b3d7224 */ /* 0x000fe400078e0206 */
[-C--:B-1----:R-:W-:Y:S02]  /*2150*/  IMAD R8, R9, R68.reuse, RZ ;  /* 0x0000004409087224 */ /* 0x082fe400078e02ff */
[----:B------:R-:W-:Y:S02]  /*2160*/  IMAD.IADD R13, R63, 0x1, R61 ;  /* 0x000000013f0d7824 */ /* 0x000fe400078e023d */
[----:B------:R-:W-:Y:S02]  /*2170*/  IMAD.MOV.U32 R12, RZ, RZ, R62 ;  /* 0x000000ffff0c7224 */ /* 0x000fe400078e003e */
[C---:B------:R-:W-:Y:S02]  /*2180*/  IMAD R65, R73.reuse, R69, R8 ;  /* 0x0000004549417224 */ /* 0x040fe400078e0208 */
[----:B------:R-:W-:-:S04]  /*2190*/  IMAD.WIDE.U32 R6, R73, R68, R12 ;  /* 0x0000004449067225 */ /* 0x000fc800078e000c */
[----:B------:R-:W-:Y:S01]  /*21a0*/  IMAD.IADD R5, R7, 0x1, R65 ;  /* 0x0000000107057824 */ /* 0x000fe200078e0241 */
[----:B--2---:R-:W-:-:S04]  /*21b0*/  LEA R14, P0, R6, R70, 0x2 ;  /* 0x00000046060e7211 */ /* 0x004fc800078010ff */
[----:B------:R-:W-:-:S05]  /*21c0*/  LEA.HI.X R15, R6, R71, R5, 0x2, P0 ;  /* 0x00000047060f7211 */ /* 0x000fca00000f1405 */
[----:B------:R0:W2:Y:S01]  /*21d0*/  @P2 LDG.E.LTC128B R5, desc[UR36][R14.64] ;  /* 0x000000240e052981 */ /* 0x0000a2000c1e1920 */
[----:B------:R-:W-:Y:S01]  /*21e0*/  ISETP.GT.AND P0, PT, R4, 0x1, PT ;  /* 0x000000010400780c */ /* 0x000fe20003f04270 */
[----:B------:R-:W-:Y:S01]  /*21f0*/  IMAD.WIDE.U32 R6, R73, R68, R10 ;  /* 0x0000004449067225 */ /* 0x000fe200078e000a */
[----:B------:R-:W-:Y:S03]  /*2200*/  BSSY B1, `(.L_x_34) ;  /* 0x0000013000017945 */ /* 0x000fe60003800000 */
[----:B------:R-:W-:Y:S02]  /*2210*/  IMAD.IADD R7, R65, 0x1, R7 ;  /* 0x0000000141077824 */ /* 0x000fe400078e0207 */
[----:B------:R-:W-:Y:S01]  /*2220*/  IMAD.WIDE.U32 R20, R59, R64, R6 ;  /* 0x000000403b147225 */ /* 0x000fe200078e0006 */
[----:B0-----:R-:W-:-:S03]  /*2230*/  SHF.L.U64.HI R15, R68, 0x3, R69 ;  /* 0x00000003440f7819 */ /* 0x001fc60000010245 */
[----:B------:R-:W-:Y:S01]  /*2240*/  IMAD.IADD R7, R61, 0x1, R21 ;  /* 0x000000013d077824 */ /* 0x000fe200078e0215 */
[----:B------:R-:W-:Y:S01]  /*2250*/  LEA R6, P4, R20, R70, 0x2 ;  /* 0x0000004614067211 */ /* 0x000fe200078810ff */
[----:B------:R-:W-:-:S03]  /*2260*/  IMAD.SHL.U32 R14, R68, 0x8, RZ ;  /* 0x00000008440e7824 */ /* 0x000fc600078e00ff */
[----:B------:R-:W-:Y:S01]  /*2270*/  LEA.HI.X R7, R20, R71, R7, 0x2, P4 ;  /* 0x0000004714077211 */ /* 0x000fe200020f1407 */
[----:B------:R-:W-:Y:S01]  /*2280*/  IMAD.WIDE.U32 R20, R73, R68, R14 ;  /* 0x0000004449147225 */ /* 0x000fe200078e000e */
[----:B--2---:R-:W-:-:S05]  /*2290*/  LOP3.LUT R8, R5, 0xffffe000, RZ, 0xc0, !PT ;  /* 0xffffe00005087812 */ /* 0x004fca00078ec0ff */
[----:B------:R-:W-:Y:S01]  /*22a0*/  FMUL R9, R8, R57 ;  /* 0x0000003908097220 */ /* 0x000fe20000400000 */
[----:B------:R-:W-:-:S03]  /*22b0*/  LEA R8, P3, R60, UR4, 0x2 ;  /* 0x000000043c087c11 */ /* 0x000fc6000f8610ff */
[----:B------:R-:W-:Y:S01]  /*22c0*/  FFMA R77, R24, R56, R9 ;  /* 0x00000038184d7223 */ /* 0x000fe20000000009 */
[----:B------:R-:W-:Y:S02]  /*22d0*/  LEA.HI.X R9, R60, UR5, R75, 0x2, P3 ;  /* 0x000000053c097c11 */ /* 0x000fe400098f144b */
[----:B------:R-:W-:Y:S02]  /*22e0*/  ISETP.GT.AND P3, PT, R3, RZ, P0 ;  /* 0x000000ff0300720c */ /* 0x000fe40000764270 */
[----:B------:R-:W-:-:S05]  /*22f0*/  F2FP.TF32.F32.PACK_B R77, R77 ;  /* 0x0000004dff4d723e */ /* 0x000fca00024050ff */
[----:B------:R0:W-:Y:S06]  /*2300*/  @P2 STG.E desc[UR36][R8.64], R77 ;  /* 0x0000004d08002986 */ /* 0x0001ec000c101924 */
[----:B------:R-:W-:Y:S05]  /*2310*/  @!P3 BRA `(.L_x_35) ;  /* 0x000000000004b947 */ /* 0x000fea0003800000 */
[----:B------:R1:W5:Y:S02]  /*2320*/  LDG.E.LTC128B R5, desc[UR36][R6.64+0x4] ;  /* 0x0000042406057981 */ /* 0x000364000c1e1920 */
.L_x_35:
[----:B------:R-:W-:Y:S05]  /*2330*/  BSYNC B1 ;  /* 0x0000000000017941 */ /* 0x000fea0003800000 */
.L_x_34:
[----:B-----5:R-:W-:Y:S01]  /*2340*/  LOP3.LUT R12, R5, 0xffffe000, RZ, 0xc0, !PT ;  /* 0xffffe000050c7812 */ /* 0x020fe200078ec0ff */
[----:B------:R-:W-:Y:S01]  /*2350*/  IMAD.IADD R65, R65, 0x1, R21 ;  /* 0x0000000141417824 */ /* 0x000fe200078e0215 */
[----:B------:R-:W-:Y:S01]  /*2360*/  IADD3 R62, P2, R62, R20, RZ ;  /* 0x000000143e3e7210 */ /* 0x000fe20007f5e0ff */
[----:B------:R-:W-:Y:S01]  /*2370*/  IMAD.MOV.U32 R24, RZ, RZ, R5 ;  /* 0x000000ffff187224 */ /* 0x000fe200078e0005 */
[----:B------:R-:W-:Y:S01]  /*2380*/  ISETP.GT.AND P1, PT, R3, 0x8, P1 ;  /* 0x000000080300780c */ /* 0x000fe20000f24270 */
[----:B------:R-:W-:Y:S02]  /*2390*/  FMUL R12, R12, R57 ;  /* 0x000000390c0c7220 */ /* 0x000fe40000400000 */
[----:B------:R-:W-:Y:S01]  /*23a0*/  IMAD.X R13, R65, 0x1, R13, P2 ;  /* 0x00000001410d7824 */ /* 0x000fe200010e060d */
[----:B------:R-:W-:Y:S01]  /*23b0*/  LEA R14, P2, R62, R70, 0x2 ;  /* 0x000000463e0e7211 */ /* 0x000fe200078410ff */
[----:B------:R-:W-:-:S03]  /*23c0*/  FFMA R25, R25, R56, R12 ;  /* 0x0000003819197223 */ /* 0x000fc6000000000c */
[----:B------:R-:W-:Y:S02]  /*23d0*/  LEA.HI.X R15, R62, R71, R13, 0x2, P2 ;  /* 0x000000473e0f7211 */ /* 0x000fe400010f140d */
[----:B------:R-:W-:-:S05]  /*23e0*/  F2FP.TF32.F32.PACK_B R25, R25 ;  /* 0x00000019ff19723e */ /* 0x000fca00024050ff */
[----:B------:R2:W-:Y:S04]  /*23f0*/  @P3 STG.E desc[UR36][R8.64+0x4], R25 ;  /* 0x0000041908003986 */ /* 0x0005e8000c101924 */
[----:B------:R-:W3:Y:S01]  /*2400*/  @P1 LDG.E.LTC128B R24, desc[UR36][R14.64] ;  /* 0x000000240e181981 */ /* 0x000ee2000c1e1920 */
[----:B------:R-:W-:Y:S01]  /*2410*/  IADD3 R20, P2, R10, R20, RZ ;  /* 0x000000140a147210 */ /* 0x000fe20007f5e0ff */
[----:B------:R-:W-:Y:S01]  /*2420*/  BSSY B1, `(.L_x_36) ;  /* 0x0000011000017945 */ /* 0x000fe20003800000 */
[----:B------:R-:W-:-:S03]  /*2430*/  ISETP.GT.AND P0, PT, R3, 0x8, P0 ;  /* 0x000000080300780c */ /* 0x000fc60000704270 */
[----:B------:R-:W-:Y:S01]  /*2440*/  IMAD.X R21, R11, 0x1, R65, P2 ;  /* 0x000000010b157824 */ /* 0x000fe200010e0641 */
[C---:B------:R-:W-:Y:S02]  /*2450*/  SHF.L.U64.HI R11, R66.reuse, 0x5, R67 ;  /* 0x00000005420b7819 */ /* 0x040fe40000010243 */
[----:B------:R-:W-:Y:S01]  /*2460*/  LEA R12, P2, R66, R8, 0x5 ;  /* 0x00000008420c7211 */ /* 0x000fe200078428ff */
[----:B------:R-:W-:-:S04]  /*2470*/  IMAD.WIDE.U32 R20, R59, R64, R20 ;  /* 0x000000403b147225 */ /* 0x000fc800078e0014 */
[----:B------:R-:W-:Y:S01]  /*2480*/  IMAD.X R13, R11, 0x1, R9, P2 ;  /* 0x000000010b0d7824 */ /* 0x000fe200010e0609 */
[----:B---3--:R-:W-:-:S05]  /*2490*/  LOP3.LUT R10, R24, 0xffffe000, RZ, 0xc0, !PT ;  /* 0xffffe000180a7812 */ /* 0x008fca00078ec0ff */
[----:B------:R-:W-:Y:S01]  /*24a0*/  FMUL R5, R10, R57 ;  /* 0x000000390a057220 */ /* 0x000fe20000400000 */
[----:B------:R-:W-:-:S03]  /*24b0*/  LEA R10, P3, R20, R70, 0x2 ;  /* 0x00000046140a7211 */ /* 0x000fc600078610ff */
[----:B------:R-:W-:Y:S01]  /*24c0*/  FFMA R59, R26, R56, R5 ;  /* 0x000000381a3b7223 */ /* 0x000fe20000000005 */
[----:B------:R-:W-:-:S04]  /*24d0*/  IMAD.IADD R5, R61, 0x1, R21 ;  /* 0x000000013d057824 */ /* 0x000fc800078e0215 */
[----:B------:R-:W-:Y:S02]  /*24e0*/  F2FP.TF32.F32.PACK_B R59, R59 ;  /* 0x0000003bff3b723e */ /* 0x000fe400024050ff */
[----:B------:R-:W-:-:S03]  /*24f0*/  LEA.HI.X R11, R20, R71, R5, 0x2, P3 ;  /* 0x00000047140b7211 */ /* 0x000fc600018f1405 */
[----:B------:R2:W-:Y:S01]  /*2500*/  @P1 STG.E desc[UR36][R12.64], R59 ;  /* 0x0000003b0c001986 */ /* 0x0005e2000c101924 */
[----:B------:R-:W-:Y:S05]  /*2510*/  @!P0 BRA `(.L_x_37) ;  /* 0x0000000000048947 */ /* 0x000fea0003800000 */
[----:B------:R3:W5:Y:S02]  /*2520*/  LDG.E.LTC128B R24, desc[UR36][R10.64+0x4] ;  /* 0x000004240a187981 */ /* 0x000764000c1e1920 */
.L_x_37:
[----:B------:R-:W-:Y:S05]  /*2530*/  BSYNC B1 ;  /* 0x0000000000017941 */ /* 0x000fea0003800000 */
.L_x_36:
[----:B-----5:R-:W-:Y:S01]  /*2540*/  LOP3.LUT R14, R24, 0xffffe000, RZ, 0xc0, !PT ;  /* 0xffffe000180e7812 */ /* 0x020fe200078ec0ff */
[----:B------:R-:W-:Y:S01]  /*2550*/  BSSY B1, `(.L_x_38) ;  /* 0x0000009000017945 */ /* 0x000fe20003800000 */
[----:B------:R-:W-:-:S03]  /*2560*/  ISETP.GT.AND P1, PT, R4, 0x8, PT ;  /* 0x000000080400780c */ /* 0x000fc60003f24270 */
[----:B------:R-:W-:Y:S01]  /*2570*/  FMUL R14, R14, R57 ;  /* 0x000000390e0e7220 */ /* 0x000fe20000400000 */
[----:B------:R-:W-:-:S03]  /*2580*/  ISETP.GT.AND P2, PT, R3, RZ, P1 ;  /* 0x000000ff0300720c */ /* 0x000fc60000f44270 */
[----:B------:R-:W-:-:S05]  /*2590*/  FFMA R27, R27, R56, R14 ;  /* 0x000000381b1b7223 */ /* 0x000fca000000000e */
[----:B------:R-:W-:-:S05]  /*25a0*/  F2FP.TF32.F32.PACK_B R27, R27 ;  /* 0x0000001bff1b723e */ /* 0x000fca00024050ff */
[----:B------:R4:W-:Y:S01]  /*25b0*/  @P0 STG.E desc[UR36][R12.64+0x4], R27 ;  /* 0x0000041b0c000986 */ /* 0x0009e2000c101924 */
[----:B------:R-:W-:Y:S05]  /*25c0*/  @!P2 BRA `(.L_x_39) ;  /* 0x000000000004a947 */ /* 0x000fea0003800000 */
[----:B------:R0:W5:Y:S02]  /*25d0*/  LDG.E.LTC128B R24, desc[UR36][R6.64+0x20] ;  /* 0x0000202406187981 */ /* 0x000164000c1e1920 */
.L_x_39:
[----:B------:R-:W-:Y:S05]  /*25e0*/  BSYNC B1 ;  /* 0x0000000000017941 */ /* 0x000fea0003800000 */
.L_x_38:
        /* <DEDUP_REMOVED lines=10> */
.L_x_41:
[----:B------:R-:W-:Y:S05]  /*2690*/  BSYNC B1 ;  /* 0x0000000000017941 */ /* 0x000fea0003800000 */
.L_x_40:
[----:B-----5:R-:W-:Y:S01]  /*26a0*/  LOP3.LUT R14, R24, 0xffffe000, RZ, 0xc0, !PT ;  /* 0xffffe000180e7812 */ /* 0x020fe200078ec0ff */
[----:B------:R-:W-:Y:S01]  /*26b0*/  BSSY B1, `(.L_x_42) ;  /* 0x0000008000017945 */ /* 0x000fe20003800000 */
[----:B------:R-:W-:-:S03]  /*26c0*/  ISETP.GT.AND P1, PT, R3, 0x8, P1 ;  /* 0x000000080300780c */ /* 0x000fc60000f24270 */
[----:B------:R-:W-:-:S04]  /*26d0*/  FMUL R14, R14, R57 ;  /* 0x000000390e0e7220 */ /* 0x000fc80000400000 */
[----:B------:R-:W-:-:S05]  /*26e0*/  FFMA R29, R29, R56, R14 ;  /* 0x000000381d1d7223 */ /* 0x000fca000000000e */
[----:B------:R-:W-:-:S05]  /*26f0*/  F2FP.TF32.F32.PACK_B R29, R29 ;  /* 0x0000001dff1d723e */ /* 0x000fca00024050ff */
[----:B------:R0:W-:Y:S01]  /*2700*/  @P3 STG.E desc[UR36][R8.64+0x24], R29 ;  /* 0x0000241d08003986 */ /* 0x0001e2000c101924 */
[----:B------:R-:W-:Y:S05]  /*2710*/  @!P1 BRA `(.L_x_43) ;  /* 0x0000000000049947 */ /* 0x000fea0003800000 */
[----:B------:R0:W5:Y:S02]  /*2720*/  LDG.E.LTC128B R24, desc[UR36][R10.64+0x20] ;  /* 0x000020240a187981 */ /* 0x000164000c1e1920 */
.L_x_43:
[----:B------:R-:W-:Y:S05]  /*2730*/  BSYNC B1 ;  /* 0x0000000000017941 */ /* 0x000fea0003800000 */
.L_x_42:
[----:B-----5:R-:W-:Y:S01]  /*2740*/  LOP3.LUT R14, R24, 0xffffe000, RZ, 0xc0, !PT ;  /* 0xffffe000180e7812 */ /* 0x020fe200078ec0ff */
[----:B------:R-:W-:Y:S01]  /*2750*/  BSSY B1, `(.L_x_44) ;  /* 0x0000008000017945 */ /* 0x000fe20003800000 */
[----:B------:R-:W-:-:S03]  /*2760*/  ISETP.GT.AND P0, PT, R3, 0x8, P0 ;  /* 0x000000080300780c */ /* 0x000fc60000704270 */
[----:B0-----:R-:W-:-:S04]  /*2770*/  FMUL R5, R14, R57 ;  /* 0x000000390e057220 */ /* 0x001fc80000400000 */
[----:B------:R-:W-:-:S05]  /*2780*/  FFMA R5, R30, R56, R5 ;  /* 0x000000381e057223 */ /* 0x000fca0000000005 */
[----:B------:R-:W-:-:S05]  /*2790*/  F2FP.TF32.F32.PACK_B R5, R5 ;  /* 0x00000005ff05723e */ /* 0x000fca00024050ff */
[----:B------:R0:W-:Y:S01]  /*27a0*/  @P1 STG.E desc[UR36][R12.64+0x20], R5 ;  /* 0x000020050c001986 */ /* 0x0001e2000c101924 */
[----:B------:R-:W-:Y:S05]  /*27b0*/  @!P0 BRA `(.L_x_45) ;  /* 0x0000000000048947 */ /* 0x000fea0003800000 */
[----:B------:R0:W5:Y:S02]  /*27c0*/  LDG.E.LTC128B R24, desc[UR36][R10.64+0x24] ;  /* 0x000024240a187981 */ /* 0x000164000c1e1920 */
.L_x_45:
[----:B------:R-:W-:Y:S05]  /*27d0*/  BSYNC B1 ;  /* 0x0000000000017941 */ /* 0x000fea0003800000 */
.L_x_44:
        /* <DEDUP_REMOVED lines=10> */
.L_x_47:
[----:B------:R-:W-:Y:S05]  /*2880*/  BSYNC B1 ;  /* 0x0000000000017941 */ /* 0x000fea0003800000 */
.L_x_46:
[----:B-----5:R-:W-:Y:S01]  /*2890*/  LOP3.LUT R14, R24, 0xffffe000, RZ, 0xc0, !PT ;  /* 0xffffe000180e7812 */ /* 0x020fe200078ec0ff */
[----:B------:R-:W-:Y:S01]  /*28a0*/  BSSY B1, `(.L_x_48) ;  /* 0x0000009000017945 */ /* 0x000fe20003800000 */
[----:B------:R-:W-:-:S03]  /*28b0*/  ISETP.GT.AND P0, PT, R4, 0x11, PT ;  /* 0x000000110400780c */ /* 0x000fc60003f04270 */
[----:B0-----:R-:W-:Y:S01]  /*28c0*/  FMUL R5, R14, R57 ;  /* 0x000000390e057220 */ /* 0x001fe20000400000 */
[----:B------:R-:W-:-:S03]  /*28d0*/  ISETP.GT.AND P3, PT, R3, RZ, P0 ;  /* 0x000000ff0300720c */ /* 0x000fc60000764270 */
[----:B------:R-:W-:-:S05]  /*28e0*/  FFMA R5, R32, R56, R5 ;  /* 0x0000003820057223 */ /* 0x000fca0000000005 */
[----:B------:R-:W-:-:S05]  /*28f0*/  F2FP.TF32.F32.PACK_B R5, R5 ;  /* 0x00000005ff05723e */ /* 0x000fca00024050ff */
[----:B------:R0:W-:Y:S01]  /*2900*/  @P2 STG.E desc[UR36][R8.64+0x40], R5 ;  /* 0x0000400508002986 */ /* 0x0001e2000c101924 */
[----:B------:R-:W-:Y:S05]  /*2910*/  @!P3 BRA `(.L_x_49) ;  /* 0x000000000004b947 */ /* 0x000fea0003800000 */
[----:B------:R0:W5:Y:S02]  /*2920*/  LDG.E.LTC128B R24, desc[UR36][R6.64+0x44] ;  /* 0x0000442406187981 */ /* 0x000164000c1e1920 */
.L_x_49:
[----:B------:R-:W-:Y:S05]  /*2930*/  BSYNC B1 ;  /* 0x0000000000017941 */ /* 0x000fea0003800000 */
.L_x_48:
        /* <DEDUP_REMOVED lines=9> */
.L_x_51:
[----:B------:R-:W-:Y:S05]  /*29d0*/  BSYNC B1 ;  /* 0x0000000000017941 */ /* 0x000fea0003800000 */
.L_x_50:
        /* <DEDUP_REMOVED lines=9> */
.L_x_53:
[----:B------:R-:W-:Y:S05]  /*2a70*/  BSYNC B1 ;  /* 0x0000000000017941 */ /* 0x000fea0003800000 */
.L_x_52:
        /* <DEDUP_REMOVED lines=10> */
.L_x_55:
[----:B------:R-:W-:Y:S05]  /*2b20*/  BSYNC B1 ;  /* 0x0000000000017941 */ /* 0x000fea0003800000 */
.L_x_54:
        /* <DEDUP_REMOVED lines=10> */
.L_x_57:
[----:B------:R-:W-:Y:S05]  /*2bd0*/  BSYNC B1 ;  /* 0x0000000000017941 */ /* 0x000fea0003800000 */
.L_x_56:
        /* <DEDUP_REMOVED lines=9> */
.L_x_59:
[----:B------:R-:W-:Y:S05]  /*2c70*/  BSYNC B1 ;  /* 0x0000000000017941 */ /* 0x000fea0003800000 */
.L_x_58:
        /* <DEDUP_REMOVED lines=9> */
.L_x_61:
[----:B------:R-:W-:Y:S05]  /*2d10*/  BSYNC B1 ;  /* 0x0000000000017941 */ /* 0x000fea0003800000 */
.L_x_60:
        /* <DEDUP_REMOVED lines=10> */
.L_x_63:
[----:B------:R-:W-:Y:S05]  /*2dc0*/  BSYNC B1 ;  /* 0x0000000000017941 */ /* 0x000fea0003800000 */
.L_x_62:
        /* <DEDUP_REMOVED lines=10> */
.L_x_65:
[----:B------:R-:W-:Y:S05]  /*2e70*/  BSYNC B1 ;  /* 0x0000000000017941 */ /* 0x000fea0003800000 */
.L_x_64:
        /* <DEDUP_REMOVED lines=9> */
.L_x_67:
[----:B------:R-:W-:Y:S05]  /*2f10*/  BSYNC B1 ;  /* 0x0000000000017941 */ /* 0x000fea0003800000 */
.L_x_66:
        /* <DEDUP_REMOVED lines=9> */
.L_x_69:
[----:B------:R-:W-:Y:S05]  /*2fb0*/  BSYNC B1 ;  /* 0x0000000000017941 */ /* 0x000fea0003800000 */
.L_x_68:
        /* <DEDUP_REMOVED lines=10> */
.L_x_71:
[----:B------:R-:W-:Y:S05]  /*3060*/  BSYNC B1 ;  /* 0x0000000000017941 */ /* 0x000fea0003800000 */
.L_x_70:
        /* <DEDUP_REMOVED lines=10> */
.L_x_73:
[----:B------:R-:W-:Y:S05]  /*3110*/  BSYNC B1 ;  /* 0x0000000000017941 */ /* 0x000fea0003800000 */
.L_x_72:
        /* <DEDUP_REMOVED lines=9> */
.L_x_75:
[----:B------:R-:W-:Y:S05]  /*31b0*/  BSYNC B1 ;  /* 0x0000000000017941 */ /* 0x000fea0003800000 */
.L_x_74:
        /* <DEDUP_REMOVED lines=9> */
.L_x_77:
[----:B------:R-:W-:Y:S05]  /*3250*/  BSYNC B1 ;  /* 0x0000000000017941 */ /* 0x000fea0003800000 */
.L_x_76:
        /* <DEDUP_REMOVED lines=10> */
.L_x_79:
[----:B------:R-:W-:Y:S05]  /*3300*/  BSYNC B1 ;  /* 0x0000000000017941 */ /* 0x000fea0003800000 */
.L_x_78:
        /* <DEDUP_REMOVED lines=10> */
.L_x_81:
[----:B------:R-:W-:Y:S05]  /*33b0*/  BSYNC B1 ;  /* 0x0000000000017941 */ /* 0x000fea0003800000 */
.L_x_80:
        /* <DEDUP_REMOVED lines=9> */
.L_x_83:
[----:B------:R-:W-:Y:S05]  /*3450*/  BSYNC B1 ;  /* 0x0000000000017941 */ /* 0x000fea0003800000 */
.L_x_82:
        /* <DEDUP_REMOVED lines=9> */
.L_x_85:
[----:B------:R-:W-:Y:S05]  /*34f0*/  BSYNC B1 ;  /* 0x0000000000017941 */ /* 0x000fea0003800000 */
.L_x_84:
        /* <DEDUP_REMOVED lines=10> */
.L_x_87:
[----:B------:R-:W-:Y:S05]  /*35a0*/  BSYNC B1 ;  /* 0x0000000000017941 */ /* 0x000fea0003800000 */
.L_x_86:
[----:B-----5:R-:W-:Y:S01]  /*35b0*/  LOP3.LUT R14, R24, 0xffffe000, RZ, 0xc0, !PT ;  /* 0xffffe000180e7812 */ /* 0x020fe200078ec0ff */
[----:B------:R-:W-:Y:S01]  /*35c0*/  BSSY B1, `(.L_x_88) ;  /* 0x000000b000017945 */ /* 0x000fe20003800000 */
[----:B------:R-:W-:Y:S01]  /*35d0*/  ISETP.GT.AND P0, PT, R4, 0x39, PT ;  /* 0x000000390400780c */ /* 0x000fe20003f04270 */
[----:B------:R-:W-:Y:S02]  /*35e0*/  @P2 IMAD.MOV.U32 R4, RZ, RZ, R8 ;  /* 0x000000ffff042224 */ /* 0x000fe400078e0008 */
[----:B0-----:R-:W-:Y:S01]  /*35f0*/  FMUL R5, R14, R57 ;  /* 0x000000390e057220 */ /* 0x001fe20000400000 */
[----:B------:R-:W-:-:S03]  /*3600*/  ISETP.GT.AND P3, PT, R3, RZ, P0 ;  /* 0x000000ff0300720c */ /* 0x000fc60000764270 */
[----:B------:R-:W-:Y:S01]  /*3610*/  FFMA R15, R52, R56, R5 ;  /* 0x00000038340f7223 */ /* 0x000fe20000000005 */
[----:B------:R-:W-:-:S04]  /*3620*/  @P2 IMAD.MOV.U32 R5, RZ, RZ, R9 ;  /* 0x000000ffff052224 */ /* 0x000fc800078e0009 */
[----:B------:R-:W-:-:S05]  /*3630*/  F2FP.TF32.F32.PACK_B R15, R15 ;  /* 0x0000000fff0f723e */ /* 0x000fca00024050ff */
[----:B------:R0:W-:Y:S01]  /*3640*/  @P2 STG.E desc[UR36][R4.64+0xe0], R15 ;  /* 0x0000e00f04002986 */ /* 0x0001e2000c101924 */
[----:B------:R-:W-:Y:S05]  /*3650*/  @!P3 BRA `(.L_x_89) ;  /* 0x000000000004b947 */ /* 0x000fea0003800000 */
[----:B------:R0:W5:Y:S02]  /*3660*/  LDG.E.LTC128B R24, desc[UR36][R6.64+0xe4] ;  /* 0x0000e42406187981 */ /* 0x000164000c1e1920 */
.L_x_89:
[----:B------:R-:W-:Y:S05]  /*3670*/  BSYNC B1 ;  /* 0x0000000000017941 */ /* 0x000fea0003800000 */
.L_x_88:
[----:B0----5:R-:W-:Y:S01]  /*3680*/  LOP3.LUT R4, R24, 0xffffe000, RZ, 0xc0, !PT ;  /* 0xffffe00018047812 */ /* 0x021fe200078ec0ff */
        /* <DEDUP_REMOVED lines=8> */
.L_x_91:
[----:B------:R-:W-:Y:S05]  /*3710*/  BSYNC B1 ;  /* 0x0000000000017941 */ /* 0x000fea0003800000 */
.L_x_90:
[----:B-----5:R-:W-:Y:S01]  /*3720*/  LOP3.LUT R4, R24, 0xffffe000, RZ, 0xc0, !PT ;  /* 0xffffe00018047812 */ /* 0x020fe200078ec0ff */
[----:B------:R-:W-:Y:S01]  /*3730*/  BSSY B1, `(.L_x_92) ;  /* 0x000000a000017945 */ /* 0x000fe20003800000 */
[----:B------:R-:W-:-:S03]  /*3740*/  ISETP.GT.AND P0, PT, R3, 0x8, P0 ;  /* 0x000000080300780c */ /* 0x000fc60000704270 */
[----:B------:R-:W-:Y:S01]  /*3750*/  FMUL R5, R4, R57 ;  /* 0x0000003904057220 */ /* 0x000fe20000400000 */
[----:B------:R-:W-:-:S03]  /*3760*/  @P1 IMAD.MOV.U32 R4, RZ, RZ, R12 ;  /* 0x000000ffff041224 */ /* 0x000fc600078e000c */
[----:B-1----:R-:W-:Y:S01]  /*3770*/  FFMA R7, R54, R56, R5 ;  /* 0x0000003836077223 */ /* 0x002fe20000000005 */
[----:B------:R-:W-:-:S04]  /*3780*/  @P1 IMAD.MOV.U32 R5, RZ, RZ, R13 ;  /* 0x000000ffff051224 */ /* 0x000fc800078e000d */
[----:B------:R-:W-:-:S05]  /*3790*/  F2FP.TF32.F32.PACK_B R7, R7 ;  /* 0x00000007ff07723e */ /* 0x000fca00024050ff */
[----:B------:R1:W-:Y:S01]  /*37a0*/  @P1 STG.E desc[UR36][R4.64+0xe0], R7 ;  /* 0x0000e00704001986 */ /* 0x0003e2000c101924 */
[----:B------:R-:W-:Y:S05]  /*37b0*/  @!P0 BRA `(.L_x_93) ;  /* 0x0000000000048947 */ /* 0x000fea0003800000 */
[----:B------:R0:W5:Y:S02]  /*37c0*/  LDG.E.LTC128B R24, desc[UR36][R10.64+0xe4] ;  /* 0x0000e4240a187981 */ /* 0x000164000c1e1920 */
.L_x_93:
[----:B------:R-:W-:Y:S05]  /*37d0*/  BSYNC B1 ;  /* 0x0000000000017941 */ /* 0x000fea0003800000 */
.L_x_92:
[----:B------:R-:W-:Y:S05]  /*37e0*/  @!P0 BRA `(.L_x_94) ;  /* 0x0000000800a88947 */ /* 0x000fea0003800000 */
[----:B-----5:R-:W-:-:S05]  /*37f0*/  LOP3.LUT R24, R24, 0xffffe000, RZ, 0xc0, !PT ;  /* 0xffffe00018187812 */ /* 0x020fca00078ec0ff */
[----:B------:R-:W-:-:S04]  /*3800*/  FMUL R24, R24, R57 ;  /* 0x0000003918187220 */ /* 0x000fc80000400000 */
[----:B------:R-:W-:-:S05]  /*3810*/  FFMA R55, R55, R56, R24 ;  /* 0x0000003837377223 */ /* 0x000fca0000000018 */
[----:B------:R-:W-:-:S05]  /*3820*/  F2FP.TF32.F32.PACK_B R55, R55 ;  /* 0x00000037ff37723e */ /* 0x000fca00024050ff */
[----:B------:R0:W-:Y:S01]  /*3830*/  STG.E desc[UR36][R12.64+0xe4], R55 ;  /* 0x0000e4370c007986 */ /* 0x0001e2000c101924 */
[----:B------:R-:W-:Y:S05]  /*3840*/  BRA `(.L_x_94) ;  /* 0x0000000800907947 */ /* 0x000fea0003800000 */
.L_x_33:
[----:B------:R-:W-:Y:S01]  /*3850*/  ISETP.GT.AND P3, PT, R4, 0x1, PT ;  /* 0x000000010400780c */ /* 0x000fe20003f64270 */
[----:B------:R-:W-:Y:S01]  /*3860*/  ULDC.64 UR4, c[0x0][0x5c0] ;  /* 0x0001700000047ab9 */ /* 0x000fe20000000a00 */
[-C--:B------:R-:W-:Y:S01]  /*3870*/  FMUL R5, R24, R56.reuse ;  /* 0x0000003818057220 */ /* 0x080fe20000400000 */
[----:B------:R-:W-:Y:S01]  /*3880*/  LEA R6, P4, R60, UR4, 0x2 ;  /* 0x000000043c067c11 */ /* 0x000fe2000f8810ff */
[-C--:B------:R-:W-:Y:S01]  /*3890*/  FMUL R25, R25, R56.reuse ;  /* 0x0000003819197220 */ /* 0x080fe20000400000 */
[----:B------:R-:W-:Y:S01]  /*38a0*/  ISETP.GT.AND P0, PT, R3, RZ, P3 ;  /* 0x000000ff0300720c */ /* 0x000fe20001f04270 */
[-C--:B------:R-:W-:Y:S01]  /*38b0*/  FMUL R11, R26, R56.reuse ;  /* 0x000000381a0b7220 */ /* 0x080fe20000400000 */
[----:B------:R-:W-:Y:S01]  /*38c0*/  LEA.HI.X R7, R60, UR5, R75, 0x2, P4 ;  /* 0x000000053c077c11 */ /* 0x000fe2000a0f144b */
[-C--:B------:R-:W-:Y:S01]  /*38d0*/  FMUL R27, R27, R56.reuse ;  /* 0x000000381b1b7220 */ /* 0x080fe20000400000 */
[----:B------:R-:W-:Y:S01]  /*38e0*/  F2FP.TF32.F32.PACK_B R5, R5 ;  /* 0x00000005ff05723e */ /* 0x000fe200024050ff */
[-C--:B------:R-:W-:Y:S01]  /*38f0*/  FMUL R29, R29, R56.reuse ;  /* 0x000000381d1d7220 */ /* 0x080fe20000400000 */
[----:B------:R-:W-:Y:S01]  /*3900*/  F2FP.TF32.F32.PACK_B R25, R25 ;  /* 0x00000019ff19723e */ /* 0x000fe200024050ff */
[----:B------:R-:W-:Y:S01]  /*3910*/  FMUL R31, R31, R56 ;  /* 0x000000381f1f7220 */ /* 0x000fe20000400000 */
[C---:B------:R-:W-:Y:S01]  /*3920*/  SHF.L.U64.HI R67, R66.reuse, 0x5, R67 ;  /* 0x0000000542437819 */ /* 0x040fe20000010243 */
[----:B------:R0:W-:Y:S01]  /*3930*/  @P2 STG.E desc[UR36][R6.64], R5 ;  /* 0x0000000506002986 */ /* 0x0001e2000c101924 */
[----:B------:R-:W-:Y:S01]  /*3940*/  LEA R8, P4, R66, R6, 0x5 ;  /* 0x0000000642087211 */ /* 0x000fe200078828ff */
[-C--:B------:R-:W-:Y:S01]  /*3950*/  FMUL R13, R32, R56.reuse ;  /* 0x00000038200d7220 */ /* 0x080fe20000400000 */
[----:B------:R-:W-:Y:S01]  /*3960*/  ISETP.GT.AND P1, PT, R3, 0x8, P1 ;  /* 0x000000080300780c */ /* 0x000fe20000f24270 */
[----:B------:R-:W-:Y:S01]  /*3970*/  @P0 STG.E desc[UR36][R6.64+0x4], R25 ;  /* 0x0000041906000986 */ /* 0x000fe2000c101924 */
[C---:B------:R-:W-:Y:S01]  /*3980*/  ISETP.GT.AND P2, PT, R4.reuse, 0x8, PT ;  /* 0x000000080400780c */ /* 0x040fe20003f44270 */
[----:B------:R-:W-:Y:S01]  /*3990*/  IMAD.X R9, R67, 0x1, R7, P4 ;  /* 0x0000000143097824 */ /* 0x000fe200020e0607 */
[----:B------:R-:W-:Y:S01]  /*39a0*/  ISETP.GT.AND P3, PT, R3, 0x8, P3 ;  /* 0x000000080300780c */ /* 0x000fe20001f64270 */
[-C--:B------:R-:W-:Y:S01]  /*39b0*/  FMUL R33, R33, R56.reuse ;  /* 0x0000003821217220 */ /* 0x080fe20000400000 */
[----:B------:R-:W-:Y:S01]  /*39c0*/  ISETP.GT.AND P0, PT, R4, 0x9, PT ;  /* 0x000000090400780c */ /* 0x000fe20003f04270 */
[-C--:B------:R-:W-:Y:S01]  /*39d0*/  FMUL R35, R35, R56.reuse ;  /* 0x0000003823237220 */ /* 0x080fe20000400000 */
[C---:B------:R-:W-:Y:S01]  /*39e0*/  ISETP.GT.AND P5, PT, R3.reuse, RZ, P2 ;  /* 0x000000ff0300720c */ /* 0x040fe200017a4270 */
[-C--:B0-----:R-:W-:Y:S01]  /*39f0*/  FMUL R5, R28, R56.reuse ;  /* 0x000000381c057220 */ /* 0x081fe20000400000 */
[----:B------:R-:W-:Y:S01]  /*3a00*/  ISETP.GT.AND P4, PT, R3, RZ, P0 ;  /* 0x000000ff0300720c */ /* 0x000fe20000784270 */
[-C--:B------:R-:W-:Y:S01]  /*3a10*/  FMUL R37, R37, R56.reuse ;  /* 0x0000003825257220 */ /* 0x080fe20000400000 */
[----:B------:R-:W-:Y:S01]  /*3a20*/  F2FP.TF32.F32.PACK_B R11, R11 ;  /* 0x0000000bff0b723e */ /* 0x000fe200024050ff */
[-C--:B------:R-:W-:Y:S01]  /*3a30*/  FMUL R39, R39, R56.reuse ;  /* 0x0000003827277220 */ /* 0x080fe20000400000 */
[----:B------:R-:W-:Y:S01]  /*3a40*/  F2FP.TF32.F32.PACK_B R27, R27 ;  /* 0x0000001bff1b723e */ /* 0x000fe200024050ff */
[-C--:B------:R-:W-:Y:S01]  /*3a50*/  FMUL R41, R41, R56.reuse ;  /* 0x0000003829297220 */ /* 0x080fe20000400000 */
[----:B------:R-:W-:Y:S01]  /*3a60*/  F2FP.TF32.F32.PACK_B R5, R5 ;  /* 0x00000005ff05723e */ /* 0x000fe200024050ff */
[----:B------:R0:W-:Y:S01]  /*3a70*/  @P1 STG.E desc[UR36][R8.64], R11 ;  /* 0x0000000b08001986 */ /* 0x0001e2000c101924 */
[----:B------:R-:W-:Y:S01]  /*3a80*/  F2FP.TF32.F32.PACK_B R29, R29 ;  /* 0x0000001dff1d723e */ /* 0x000fe200024050ff */
[-C--:B------:R-:W-:Y:S01]  /*3a90*/  FMUL R43, R43, R56.reuse ;  /* 0x000000382b2b7220 */ /* 0x080fe20000400000 */
[C---:B------:R-:W-:Y:S01]  /*3aa0*/  ISETP.GT.AND P1, PT, R4.reuse, 0x10, PT ;  /* 0x000000100400780c */ /* 0x040fe20003f24270 */
[----:B------:R-:W-:Y:S01]  /*3ab0*/  @P3 STG.E desc[UR36][R8.64+0x4], R27 ;  /* 0x0000041b08003986 */ /* 0x000fe2000c101924 */
[----:B------:R-:W-:Y:S01]  /*3ac0*/  ISETP.GT.AND P3, PT, R4, 0x11, PT ;  /* 0x000000110400780c */ /* 0x000fe20003f64270 */
[-C--:B------:R-:W-:Y:S01]  /*3ad0*/  FMUL R45, R45, R56.reuse ;  /* 0x000000382d2d7220 */ /* 0x080fe20000400000 */
[C---:B------:R-:W-:Y:S01]  /*3ae0*/  ISETP.GT.AND P2, PT, R3.reuse, 0x8, P2 ;  /* 0x000000080300780c */ /* 0x040fe20001744270 */
[----:B------:R1:W-:Y:S01]  /*3af0*/  @P5 STG.E desc[UR36][R6.64+0x20], R5 ;  /* 0x0000200506005986 */ /* 0x0003e2000c101924 */
[----:B------:R-:W-:Y:S01]  /*3b00*/  ISETP.GT.AND P0, PT, R3, 0x8, P0 ;  /* 0x000000080300780c */ /* 0x000fe20000704270 */
[-C--:B------:R-:W-:Y:S01]  /*3b10*/  FMUL R47, R47, R56.reuse ;  /* 0x000000382f2f7220 */ /* 0x080fe20000400000 */
[C---:B------:R-:W-:Y:S01]  /*3b20*/  ISETP.GT.AND P5, PT, R3.reuse, RZ, P1 ;  /* 0x000000ff0300720c */ /* 0x040fe20000fa4270 */
[----:B------:R-:W-:Y:S01]  /*3b30*/  @P4 STG.E desc[UR36][R6.64+0x24], R29 ;  /* 0x0000241d06004986 */ /* 0x000fe2000c101924 */
        /* <DEDUP_REMOVED lines=8> */
[-C--:B-1----:R-:W-:Y:S01]  /*3bc0*/  FMUL R5, R34, R56.reuse ;  /* 0x0000003822057220 */ /* 0x082fe20000400000 */
[----:B------:R-:W-:Y:S01]  /*3bd0*/  F2FP.TF32.F32.PACK_B R33, R33 ;  /* 0x00000021ff21723e */ /* 0x000fe200024050ff */
[----:B------:R0:W-:Y:S01]  /*3be0*/  @P2 STG.E desc[UR36][R8.64+0x20], R11 ;  /* 0x0000200b08002986 */ /* 0x0001e2000c101924 */
[----:B------:R-:W-:Y:S01]  /*3bf0*/  ISETP.GT.AND P1, PT, R3, 0x8, P1 ;  /* 0x000000080300780c */ /* 0x000fe20000f24270 */
[-C--:B------:R-:W-:Y:S01]  /*3c00*/  FMUL R21, R52, R56.reuse ;  /* 0x0000003834157220 */ /* 0x080fe20000400000 */
[C---:B------:R-:W-:Y:S01]  /*3c10*/  ISETP.GT.AND P2, PT, R4.reuse, 0x19, PT ;  /* 0x000000190400780c */ /* 0x040fe20003f44270 */
[----:B------:R-:W-:Y:S01]  /*3c20*/  @P0 STG.E desc[UR36][R8.64+0x24], R31 ;  /* 0x0000241f08000986 */ /* 0x000fe2000c101924 */
[----:B------:R-:W-:Y:S01]  /*3c30*/  ISETP.GT.AND P0, PT, R4, 0x18, PT ;  /* 0x000000180400780c */ /* 0x000fe20003f04270 */
[-C--:B------:R-:W-:Y:S01]  /*3c40*/  FMUL R53, R53, R56.reuse ;  /* 0x0000003835357220 */ /* 0x080fe20000400000 */
[----:B------:R-:W-:Y:S01]  /*3c50*/  F2FP.TF32.F32.PACK_B R5, R5 ;  /* 0x00000005ff05723e */ /* 0x000fe200024050ff */
[----:B------:R1:W-:Y:S01]  /*3c60*/  @P5 STG.E desc[UR36][R6.64+0x40], R13 ;  /* 0x0000400d06005986 */ /* 0x0003e2000c101924 */
[----:B------:R-:W-:Y:S01]  /*3c70*/  ISETP.GT.AND P5, PT, R3, RZ, P0 ;  /* 0x000000ff0300720c */ /* 0x000fe200007a4270 */
[-C--:B------:R-:W-:Y:S01]  /*3c80*/  FMUL R55, R55, R56.reuse ;  /* 0x0000003837377220 */ /* 0x080fe20000400000 */
[----:B------:R-:W-:Y:S01]  /*3c90*/  F2FP.TF32.F32.PACK_B R35, R35 ;  /* 0x00000023ff23723e */ /* 0x000fe200024050ff */
[----:B------:R-:W-:Y:S01]  /*3ca0*/  @P4 STG.E desc[UR36][R6.64+0x44], R33 ;  /* 0x0000442106004986 */ /* 0x000fe2000c101924 */
[C---:B------:R-:W-:Y:S01]  /*3cb0*/  ISETP.GT.AND P4, PT, R3.reuse, 0x8, P3 ;  /* 0x000000080300780c */ /* 0x040fe20001f84270 */
[----:B0-----:R-:W-:Y:S01]  /*3cc0*/  FMUL R11, R36, R56 ;  /* 0x00000038240b7220 */ /* 0x001fe20000400000 */
[----:B------:R-:W-:Y:S01]  /*3cd0*/  ISETP.GT.AND P3, PT, R3, RZ, P2 ;  /* 0x000000ff0300720c */ /* 0x000fe20001764270 */
[----:B------:R0:W-:Y:S01]  /*3ce0*/  @P1 STG.E desc[UR36][R8.64+0x40], R5 ;  /* 0x0000400508001986 */ /* 0x0001e2000c101924 */
[----:B------:R-:W-:-:S02]  /*3cf0*/  F2FP.TF32.F32.PACK_B R37, R37 ;  /* 0x00000025ff25723e */ /* 0x000fc400024050ff */
[----:B------:R-:W-:Y:S01]  /*3d00*/  F2FP.TF32.F32.PACK_B R11, R11 ;  /* 0x0000000bff0b723e */ /* 0x000fe200024050ff */
[-C--:B-1----:R-:W-:Y:S01]  /*3d10*/  FMUL R13, R40, R56.reuse ;  /* 0x00000038280d7220 */ /* 0x082fe20000400000 */
[----:B------:R-:W-:Y:S02]  /*3d20*/  ISETP.GT.AND P1, PT, R4, 0x20, PT ;  /* 0x000000200400780c */ /* 0x000fe40003f24270 */
[C---:B------:R-:W-:Y:S02]  /*3d30*/  ISETP.GT.AND P0, PT, R3.reuse, 0x8, P0 ;  /* 0x000000080300780c */ /* 0x040fe40000704270 */
[----:B------:R-:W-:Y:S01]  /*3d40*/  F2FP.TF32.F32.PACK_B R39, R39 ;  /* 0x00000027ff27723e */ /* 0x000fe200024050ff */
[----:B------:R-:W-:Y:S01]  /*3d50*/  @P4 STG.E desc[UR36][R8.64+0x44], R35 ;  /* 0x0000442308004986 */ /* 0x000fe2000c101924 */
[C---:B------:R-:W-:Y:S01]  /*3d60*/  ISETP.GT.AND P4, PT, R3.reuse, 0x8, P2 ;  /* 0x000000080300780c */ /* 0x040fe20001784270 */
[----:B0-----:R-:W-:Y:S01]  /*3d70*/  FMUL R5, R38, R56 ;  /* 0x0000003826057220 */ /* 0x001fe20000400000 */
[----:B------:R-:W-:Y:S01]  /*3d80*/  ISETP.GT.AND P2, PT, R4, 0x21, PT ;  /* 0x000000210400780c */ /* 0x000fe20003f44270 */
[----:B------:R0:W-:Y:S01]  /*3d90*/  @P5 STG.E desc[UR36][R6.64+0x60], R11 ;  /* 0x0000600b06005986 */ /* 0x0001e2000c101924 */
[----:B------:R-:W-:-:S02]  /*3da0*/  ISETP.GT.AND P5, PT, R3, RZ, P1 ;  /* 0x000000ff0300720c */ /* 0x000fc40000fa4270 */
[----:B------:R-:W-:Y:S01]  /*3db0*/  F2FP.TF32.F32.PACK_B R5, R5 ;  /* 0x00000005ff05723e */ /* 0x000fe200024050ff */
[----:B------:R-:W-:Y:S01]  /*3dc0*/  @P3 STG.E desc[UR36][R6.64+0x64], R37 ;  /* 0x0000642506003986 */ /* 0x000fe2000c101924 */
[C---:B------:R-:W-:Y:S02]  /*3dd0*/  ISETP.GT.AND P3, PT, R3.reuse, RZ, P2 ;  /* 0x000000ff0300720c */ /* 0x040fe40001764270 */
[----:B------:R-:W-:Y:S01]  /*3de0*/  F2FP.TF32.F32.PACK_B R13, R13 ;  /* 0x0000000dff0d723e */ /* 0x000fe200024050ff */
[----:B------:R1:W-:Y:S01]  /*3df0*/  @P0 STG.E desc[UR36][R8.64+0x60], R5 ;  /* 0x0000600508000986 */ /* 0x0003e2000c101924 */
[----:B------:R-:W-:Y:S02]  /*3e00*/  F2FP.TF32.F32.PACK_B R41, R41 ;  /* 0x00000029ff29723e */ /* 0x000fe400024050ff */
[----:B------:R-:W-:Y:S01]  /*3e10*/  ISETP.GT.AND P1, PT, R3, 0x8, P1 ;  /* 0x000000080300780c */ /* 0x000fe20000f24270 */
[----:B------:R-:W-:Y:S01]  /*3e20*/  @P4 STG.E desc[UR36][R8.64+0x64], R39 ;  /* 0x0000642708004986 */ /* 0x000fe2000c101924 */
[----:B------:R-:W-:Y:S01]  /*3e30*/  ISETP.GT.AND P4, PT, R4, 0x28, PT ;  /* 0x000000280400780c */ /* 0x000fe20003f84270 */
[----:B0-----:R-:W-:Y:S01]  /*3e40*/  FMUL R11, R44, R56 ;  /* 0x000000382c0b7220 */ /* 0x001fe20000400000 */
[----:B------:R-:W-:Y:S01]  /*3e50*/  F2FP.TF32.F32.PACK_B R43, R43 ;  /* 0x0000002bff2b723e */ /* 0x000fe200024050ff */
[----:B------:R0:W-:Y:S01]  /*3e60*/  @P5 STG.E desc[UR36][R6.64+0x80], R13 ;  /* 0x0000800d06005986 */ /* 0x0001e2000c101924 */
[----:B------:R-:W-:-:S02]  /*3e70*/  ISETP.GT.AND P5, PT, R4, 0x29, PT ;  /* 0x000000290400780c */ /* 0x000fc40003fa4270 */
[----:B------:R-:W-:Y:S01]  /*3e80*/  F2FP.TF32.F32.PACK_B R11, R11 ;  /* 0x0000000bff0b723e */ /* 0x000fe200024050ff */
[----:B------:R-:W-:Y:S01]  /*3e90*/  @P3 STG.E desc[UR36][R6.64+0x84], R41 ;  /* 0x0000842906003986 */ /* 0x000fe2000c101924 */
[C---:B------:R-:W-:Y:S01]  /*3ea0*/  ISETP.GT.AND P3, PT, R3.reuse, 0x8, P2 ;  /* 0x000000080300780c */ /* 0x040fe20001764270 */
[-C--:B-1----:R-:W-:Y:S01]  /*3eb0*/  FMUL R5, R42, R56.reuse ;  /* 0x000000382a057220 */ /* 0x082fe20000400000 */
[C---:B------:R-:W-:Y:S02]  /*3ec0*/  ISETP.GT.AND P2, PT, R3.reuse, RZ, P4 ;  /* 0x000000ff0300720c */ /* 0x040fe40002744270 */
[C---:B------:R-:W-:Y:S02]  /*3ed0*/  ISETP.GT.AND P0, PT, R3.reuse, RZ, P5 ;  /* 0x000000ff0300720c */ /* 0x040fe40002f04270 */
[----:B------:R-:W-:Y:S01]  /*3ee0*/  ISETP.GT.AND P4, PT, R3, 0x8, P4 ;  /* 0x000000080300780c */ /* 0x000fe20002784270 */
[----:B0-----:R-:W-:Y:S01]  /*3ef0*/  FMUL R13, R46, R56 ;  /* 0x000000382e0d7220 */ /* 0x001fe20000400000 */
[----:B------:R-:W-:-:S02]  /*3f00*/  F2FP.TF32.F32.PACK_B R5, R5 ;  /* 0x00000005ff05723e */ /* 0x000fc400024050ff */
[----:B------:R-:W-:Y:S02]  /*3f10*/  F2FP.TF32.F32.PACK_B R45, R45 ;  /* 0x0000002dff2d723e */ /* 0x000fe400024050ff */
[----:B------:R-:W-:Y:S01]  /*3f20*/  ISETP.GT.AND P5, PT, R3, 0x8, P5 ;  /* 0x000000080300780c */ /* 0x000fe20002fa4270 */
[----:B------:R0:W-:Y:S01]  /*3f30*/  @P1 STG.E desc[UR36][R8.64+0x80], R5 ;  /* 0x0000800508001986 */ /* 0x0001e2000c101924 */
[C---:B------:R-:W-:Y:S02]  /*3f40*/  ISETP.GT.AND P1, PT, R4.reuse, 0x38, PT ;  /* 0x000000380400780c */ /* 0x040fe40003f24270 */
[----:B------:R-:W-:Y:S01]  /*3f50*/  F2FP.TF32.F32.PACK_B R13, R13 ;  /* 0x0000000dff0d723e */ /* 0x000fe200024050ff */
[----:B------:R-:W-:Y:S01]  /*3f60*/  @P3 STG.E desc[UR36][R8.64+0x84], R43 ;  /* 0x0000842b08003986 */ /* 0x000fe2000c101924 */
[C---:B------:R-:W-:Y:S02]  /*3f70*/  ISETP.GT.AND P3, PT, R4.reuse, 0x30, PT ;  /* 0x000000300400780c */ /* 0x040fe40003f64270 */
[----:B------:R-:W-:Y:S01]  /*3f80*/  F2FP.TF32.F32.PACK_B R47, R47 ;  /* 0x0000002fff2f723e */ /* 0x000fe200024050ff */
[----:B------:R1:W-:Y:S01]  /*3f90*/  @P2 STG.E desc[UR36][R6.64+0xa0], R11 ;  /* 0x0000a00b06002986 */ /* 0x0003e2000c101924 */
[----:B------:R-:W-:-:S02]  /*3fa0*/  ISETP.GT.AND P2, PT, R4, 0x31, PT ;  /* 0x000000310400780c */ /* 0x000fc40003f44270 */
[----:B------:R-:W-:Y:S01]  /*3fb0*/  F2FP.TF32.F32.PACK_B R49, R49 ;  /* 0x00000031ff31723e */ /* 0x000fe200024050ff */
[----:B------:R-:W-:Y:S01]  /*3fc0*/  @P0 STG.E desc[UR36][R6.64+0xa4], R45 ;  /* 0x0000a42d06000986 */ /* 0x000fe2000c101924 */
[----:B------:R-:W-:Y:S01]  /*3fd0*/  ISETP.GT.AND P0, PT, R4, 0x39, PT ;  /* 0x000000390400780c */ /* 0x000fe20003f04270 */
[----:B------:R-:W-:Y:S01]  /*3fe0*/  @P4 IMAD.MOV.U32 R4, RZ, RZ, R8 ;  /* 0x000000ffff044224 */ /* 0x000fe200078e0008 */
[----:B------:R-:W-:Y:S01]  /*3ff0*/  F2FP.TF32.F32.PACK_B R15, R15 ;  /* 0x0000000fff0f723e */ /* 0x000fe200024050ff */
[----:B0-----:R-:W-:Y:S01]  /*4000*/  @P4 IMAD.MOV.U32 R5, RZ, RZ, R9 ;  /* 0x000000ffff054224 */ /* 0x001fe200078e0009 */
[----:B------:R-:W-:Y:S02]  /*4010*/  F2FP.TF32.F32.PACK_B R51, R51 ;  /* 0x00000033ff33723e */ /* 0x000fe400024050ff */
[----:B------:R-:W-:Y:S01]  /*4020*/  F2FP.TF32.F32.PACK_B R21, R21 ;  /* 0x00000015ff15723e */ /* 0x000fe200024050ff */
[----:B-1----:R-:W-:Y:S01]  /*4030*/  FMUL R11, R48, R56 ;  /* 0x00000038300b7220 */ /* 0x002fe20000400000 */
[----:B------:R0:W-:Y:S01]  /*4040*/  @P4 STG.E desc[UR36][R4.64+0xa0], R13 ;  /* 0x0000a00d04004986 */ /* 0x0001e2000c101924 */
[----:B------:R-:W-:-:S02]  /*4050*/  ISETP.GT.AND P4, PT, R3, RZ, P3 ;  /* 0x000000ff0300720c */ /* 0x000fc40001f84270 */
[----:B------:R-:W-:Y:S02]  /*4060*/  ISETP.GT.AND P3, PT, R3, 0x8, P3 ;  /* 0x000000080300780c */ /* 0x000fe40001f64270 */
[----:B------:R-:W-:Y:S02]  /*4070*/  F2FP.TF32.F32.PACK_B R11, R11 ;  /* 0x0000000bff0b723e */ /* 0x000fe400024050ff */
[----:B------:R-:W-:Y:S02]  /*4080*/  F2FP.TF32.F32.PACK_B R53, R53 ;  /* 0x00000035ff35723e */ /* 0x000fe400024050ff */
[----:B------:R-:W-:Y:S01]  /*4090*/  F2FP.TF32.F32.PACK_B R55, R55 ;  /* 0x00000037ff37723e */ /* 0x000fe200024050ff */
[----:B0-----:R-:W-:Y:S02]  /*40a0*/  @P5 IMAD.MOV.U32 R4, RZ, RZ, R8 ;  /* 0x000000ffff045224 */ /* 0x001fe400078e0008 */
[----:B------:R-:W-:Y:S01]  /*40b0*/  FMUL R13, R54, R56 ;  /* 0x00000038360d7220 */ /* 0x000fe20000400000 */
[----:B------:R-:W-:-:S04]  /*40c0*/  @P5 IMAD.MOV.U32 R5, RZ, RZ, R9 ;  /* 0x000000ffff055224 */ /* 0x000fc800078e0009 */
[----:B------:R-:W-:Y:S01]  /*40d0*/  F2FP.TF32.F32.PACK_B R13, R13 ;  /* 0x0000000dff0d723e */ /* 0x000fe200024050ff */
[----:B------:R0:W-:Y:S01]  /*40e0*/  @P5 STG.E desc[UR36][R4.64+0xa4], R47 ;  /* 0x0000a42f04005986 */ /* 0x0001e2000c101924 */
[C---:B------:R-:W-:Y:S02]  /*40f0*/  ISETP.GT.AND P5, PT, R3.reuse, RZ, P2 ;  /* 0x000000ff0300720c */ /* 0x040fe400017a4270 */
[----:B------:R-:W-:Y:S01]  /*4100*/  ISETP.GT.AND P2, PT, R3, 0x8, P2 ;  /* 0x000000080300780c */ /* 0x000fe20001744270 */
[----:B0-----:R-:W-:Y:S02]  /*4110*/  @P4 IMAD.MOV.U32 R4, RZ, RZ, R6 ;  /* 0x000000ffff044224 */ /* 0x001fe400078e0006 */
[----:B------:R-:W-:-:S05]  /*4120*/  @P4 IMAD.MOV.U32 R5, RZ, RZ, R7 ;  /* 0x000000ffff054224 */ /* 0x000fca00078e0007 */
        /* <DEDUP_REMOVED lines=10> */
[----:B------:R0:W-:Y:S02]  /*41d0*/  @P3 STG.E desc[UR36][R4.64+0xc0], R15 ;  /* 0x0000c00f04003986 */ /* 0x0001e4000c101924 */
[----:B0-----:R-:W-:Y:S02]  /*41e0*/  @P2 IMAD.MOV.U32 R4, RZ, RZ, R8 ;  /* 0x000000ffff042224 */ /* 0x001fe400078e0008 */
[----:B------:R-:W-:-:S05]  /*41f0*/  @P2 IMAD.MOV.U32 R5, RZ, RZ, R9 ;  /* 0x000000ffff052224 */ /* 0x000fca00078e0009 */
[----:B------:R0:W-:Y:S02]  /*4200*/  @P2 STG.E desc[UR36][R4.64+0xc4], R51 ;  /* 0x0000c43304002986 */ /* 0x0001e4000c101924 */
[----:B0-----:R-:W-:Y:S02]  /*4210*/  @P4 IMAD.MOV.U32 R4, RZ, RZ, R6 ;  /* 0x000000ffff044224 */ /* 0x001fe400078e0006 */
[----:B------:R-:W-:-:S05]  /*4220*/  @P4 IMAD.MOV.U32 R5, RZ, RZ, R7 ;  /* 0x000000ffff054224 */ /* 0x000fca00078e0007 */
[----:B------:R0:W-:Y:S04]  /*4230*/  @P4 STG.E desc[UR36][R4.64+0xe0], R21 ;  /* 0x0000e01504004986 */ /* 0x0001e8000c101924 */
[----:B------:R1:W-:Y:S01]  /*4240*/  @P5 STG.E desc[UR36][R6.64+0xe4], R53 ;  /* 0x0000e43506005986 */ /* 0x0003e2000c101924 */
[----:B0-----:R-:W-:Y:S02]  /*4250*/  @P1 IMAD.MOV.U32 R4, RZ, RZ, R8 ;  /* 0x000000ffff041224 */ /* 0x001fe400078e0008 */
[----:B------:R-:W-:-:S05]  /*4260*/  @P1 IMAD.MOV.U32 R5, RZ, RZ, R9 ;  /* 0x000000ffff051224 */ /* 0x000fca00078e0009 */
[----:B------:R1:W-:Y:S04]  /*4270*/  @P1 STG.E desc[UR36][R4.64+0xe0], R13 ;  /* 0x0000e00d04001986 */ /* 0x0003e8000c101924 */
[----:B------:R1:W-:Y:S02]  /*4280*/  @P0 STG.E desc[UR36][R8.64+0xe4], R55 ;  /* 0x0000e43708000986 */ /* 0x0003e4000c101924 */
.L_x_94:
[----:B------:R-:W-:Y:S05]  /*4290*/  BSYNC B0 ;  /* 0x0000000000007941 */ /* 0x000fea0003800000 */
.L_x_32:
[----:B------:R-:W-:Y:S01]  /*42a0*/  ULDC UR4, c[0x0][0xc] ;  /* 0x0000030000047ab9 */ /* 0x000fe20000000800 */
[----:B------:R-:W-:Y:S01]  /*42b0*/  ULDC UR5, c[0x0][0x10] ;  /* 0x0000040000057ab9 */ /* 0x000fe20000000800 */
[----:B------:R-:W3:Y:S01]  /*42c0*/  LDC R3, c[0x0][0x14] ;  /* 0x00000500ff037b82 */ /* 0x000ee20000000800 */
[----:B------:R-:W-:Y:S01]  /*42d0*/  UIMAD.WIDE.U32 UR4, UR4, UR5, URZ ;  /* 0x00000005040472a5 */ /* 0x000fe2000f8e003f */
[----:B------:R-:W-:Y:S02]  /*42e0*/  IMAD.MOV.U32 R61, RZ, RZ, -0x1 ;  /* 0xffffffffff3d7424 */ /* 0x000fe400078e00ff */
[----:B--2---:R-:W-:-:S03]  /*42f0*/  IMAD.MOV.U32 R59, RZ, RZ, -0x1 ;  /* 0xffffffffff3b7424 */ /* 0x004fc600078e00ff */
[----:B---3--:R-:W-:-:S04]  /*4300*/  IMAD.WIDE.U32 R16, R3, UR4, R16 ;  /* 0x0000000403107c25 */ /* 0x008fc8000f8e0010 */
[----:B------:R-:W-:Y:S01]  /*4310*/  IMAD R3, R3, UR5, RZ ;  /* 0x0000000503037c24 */ /* 0x000fe2000f8e02ff */
[----:B------:R-:W-:Y:S02]  /*4320*/  ULDC.64 UR4, c[0x0][0x650] ;  /* 0x0001940000047ab9 */ /* 0x000fe40000000a00 */
[----:B------:R-:W-:Y:S01]  /*4330*/  ISETP.GE.U32.AND P0, PT, R16, UR4, PT ;  /* 0x0000000410007c0c */ /* 0x000fe2000bf06070 */
[--C-:B------:R-:W-:Y:S01]  /*4340*/  IMAD.IADD R17, R17, 0x1, R3.reuse ;  /* 0x0000000111117824 */ /* 0x100fe200078e0203 */
[----:B------:R-:W-:-:S04]  /*4350*/  PRMT R3, RZ, 0x7610, R3 ;  /* 0x00007610ff037816 */ /* 0x000fc80000000003 */
[----:B------:R-:W-:-:S13]  /*4360*/  ISETP.GE.U32.AND.EX P0, PT, R17, UR5, PT, P0 ;  /* 0x0000000511007c0c */ /* 0x000fda000bf06100 */
[----:B------:R-:W-:Y:S05]  /*4370*/  @P0 BRA `(.L_x_95) ;  /* 0x0000000400640947 */ /* 0x000fea0003800000 */
[----:B0---4-:R-:W0:Y:S01]  /*4380*/  S2R R12, SR_CTAID.X ;  /* 0x00000000000c7919 */ /* 0x011e220000002500 */
[----:B------:R-:W2:Y:S01]  /*4390*/  LDC.64 R10, c[0x0][0x628] ;  /* 0x00018a00ff0a7b82 */ /* 0x000ea20000000a00 */
[----:B------:R-:W-:Y:S01]  /*43a0*/  ULDC UR4, c[0x0][0x150] ;  /* 0x0000540000047ab9 */ /* 0x000fe20000000800 */
[----:B-1----:R-:W-:Y:S01]  /*43b0*/  IMAD.MOV.U32 R8, RZ, RZ, R16 ;  /* 0x000000ffff087224 */ /* 0x002fe200078e0010 */
[----:B-----5:R-:W1:Y:S01]  /*43c0*/  S2R R24, SR_CTAID.Y ;  /* 0x0000000000187919 */ /* 0x020e620000002600 */
[----:B------:R-:W-:-:S04]  /*43d0*/  IMAD.MOV.U32 R9, RZ, RZ, R17 ;  /* 0x000000ffff097224 */ /* 0x000fc800078e0011 */
[----:B------:R-:W3:Y:S08]  /*43e0*/  LDC R21, c[0x0][0x144] ;  /* 0x00005100ff157b82 */ /* 0x000ef00000000800 */
[----:B------:R-:W4:Y:S08]  /*43f0*/  LDC R0, c[0x0][0x630] ;  /* 0x00018c00ff007b82 */ /* 0x000f300000000800 */
[----:B------:R-:W1:Y:S01]  /*4400*/  LDC.64 R14, c[0x0][0x620] ;  /* 0x00018800ff0e7b82 */ /* 0x000e620000000a00 */
[----:B--2---:R-:W-:-:S04]  /*4410*/  ISETP.NE.U32.AND P0, PT, R10, RZ, PT ;  /* 0x000000ff0a00720c */ /* 0x004fc80003f05070 */
[----:B------:R-:W-:Y:S02]  /*4420*/  ISETP.NE.AND.EX P0, PT, R11, RZ, PT, P0 ;  /* 0x000000ff0b00720c */ /* 0x000fe40003f05300 */
[----:B0-----:R-:W-:-:S05]  /*4430*/  I2FP.F32.U32 R3, R12 ;  /* 0x0000000c00037245 */ /* 0x001fca0000201000 */
[----:B------:R-:W-:-:S04]  /*4440*/  FMUL R3, R3, UR4 ;  /* 0x0000000403037c20 */ /* 0x000fc80008400000 */
[----:B------:R0:W2:Y:S02]  /*4450*/  F2I.U32.TRUNC.NTZ R20, R3 ;  /* 0x0000000300147305 */ /* 0x0000a4000020f000 */
[----:B---34-:R-:W-:Y:S05]  /*4460*/  @!P0 BRA `(.L_x_96) ;  /* 0x0000000000288947 */ /* 0x018fea0003800000 */
[----:B0-----:R-:W0:Y:S02]  /*4470*/  LDC R3, c[0x0][0x634] ;  /* 0x00018d00ff037b82 */ /* 0x001e240000000800 */
        /* <DEDUP_REMOVED lines=9> */
.L_x_96:
[----:B------:R-:W3:Y:S01]  /*4510*/  LDC.64 R28, c[0x0][0x640] ;  /* 0x00019000ff1c7b82 */ /* 0x000ee20000000a00 */
[-CC-:B------:R-:W-:Y:S01]  /*4520*/  SHF.R.U64 R59, R8, R0.reuse, R9.reuse ;  /* 0x00000000083b7219 */ /* 0x180fe20000001209 */
[----:B--2---:R-:W-:Y:S01]  /*4530*/  IMAD.MOV R20, RZ, RZ, -R20 ;  /* 0x000000ffff147224 */ /* 0x004fe200078e0a14 */
[----:B------:R-:W-:Y:S01]  /*4540*/  SHF.R.U32.HI R0, RZ, R0, R9 ;  /* 0x00000000ff007219 */ /* 0x000fe20000011609 */
[----:B------:R-:W-:Y:S01]  /*4550*/  ULDC UR4, c[0x0][0x154] ;  /* 0x0000550000047ab9 */ /* 0x000fe20000000800 */
[----:B0-----:R-:W-:Y:S01]  /*4560*/  IADD3 R3, P0, RZ, -R59, RZ ;  /* 0x8000003bff037210 */ /* 0x001fe20007f1e0ff */
[----:B------:R-:W-:Y:S02]  /*4570*/  IMAD R21, R21, R20, R12 ;  /* 0x0000001415157224 */ /* 0x000fe400078e020c */
[----:B------:R-:W0:Y:S01]  /*4580*/  LDC R6, c[0x0][0x618] ;  /* 0x00018600ff067b82 */ /* 0x000e220000000800 */
[----:B------:R-:W-:Y:S02]  /*4590*/  IMAD.MOV.U32 R7, RZ, RZ, 0x1 ;  /* 0x00000001ff077424 */ /* 0x000fe400078e00ff */
[----:B------:R-:W-:-:S04]  /*45a0*/  IMAD.X R5, RZ, RZ, ~R0, P0 ;  /* 0x000000ffff057224 */ /* 0x000fc800000e0e00 */
[-C--:B-1----:R-:W-:Y:S01]  /*45b0*/  IMAD R0, R5, R14.reuse, RZ ;  /* 0x0000000e05007224 */ /* 0x082fe200078e02ff */
[----:B------:R-:W1:Y:S01]  /*45c0*/  LDC R8, c[0x0][0x608] ;  /* 0x00018200ff087b82 */ /* 0x000e620000000800 */
[----:B------:R-:W-:-:S04]  /*45d0*/  IMAD.WIDE.U32 R4, R3, R14, R16 ;  /* 0x0000000e03047225 */ /* 0x000fc800078e0010 */
[----:B------:R-:W-:Y:S01]  /*45e0*/  IMAD R3, R3, R15, R0 ;  /* 0x0000000f03037224 */ /* 0x000fe200078e0200 */
[----:B------:R-:W-:Y:S02]  /*45f0*/  I2FP.F32.U32 R0, R24 ;  /* 0x0000001800007245 */ /* 0x000fe40000201000 */
[----:B------:R-:W2:Y:S01]  /*4600*/  LDC R26, c[0x0][0x658] ;  /* 0x00019600ff1a7b82 */ /* 0x000ea20000000800 */
[----:B------:R-:W-:Y:S01]  /*4610*/  IMAD.IADD R3, R5, 0x1, R3 ;  /* 0x0000000105037824 */ /* 0x000fe200078e0203 */
[----:B---3--:R-:W-:Y:S01]  /*4620*/  ISETP.NE.U32.AND P0, PT, R28, RZ, PT ;  /* 0x000000ff1c00720c */ /* 0x008fe20003f05070 */
[----:B------:R-:W-:Y:S01]  /*4630*/  FMUL R0, R0, UR4 ;  /* 0x0000000400007c20 */ /* 0x000fe20008400000 */
[----:B------:R-:W-:Y:S02]  /*4640*/  IMAD.MOV.U32 R5, RZ, RZ, -0x1 ;  /* 0xffffffffff057424 */ /* 0x000fe400078e00ff */
[----:B------:R-:W-:Y:S01]  /*4650*/  ISETP.NE.AND.EX P0, PT, R29, RZ, PT, P0 ;  /* 0x000000ff1d00720c */ /* 0x000fe20003f05300 */
[----:B------:R3:W4:Y:S01]  /*4660*/  F2I.U32.TRUNC.NTZ R13, R0 ;  /* 0x00000000000d7305 */ /* 0x000722000020f000 */
[----:B------:R-:W3:Y:S01]  /*4670*/  LDC R15, c[0x0][0x148] ;  /* 0x00005200ff0f7b82 */ /* 0x000ee20000000800 */
[----:B0-----:R-:W-:-:S02]  /*4680*/  SHF.R.U64 R12, R4, R6, R3 ;  /* 0x00000006040c7219 */ /* 0x001fc40000001203 */
[----:B------:R-:W-:-:S05]  /*4690*/  SHF.R.U32.HI R3, RZ, R6, R3 ;  /* 0x00000006ff037219 */ /* 0x000fca0000011603 */
[----:B------:R-:W0:Y:S01]  /*46a0*/  LDC R20, c[0x0][0x600] ;  /* 0x00018000ff147b82 */ /* 0x000e220000000800 */
[-CC-:B-1----:R-:W-:Y:S02]  /*46b0*/  SHF.R.U64 R10, R12, R8.reuse, R3.reuse ;  /* 0x000000080c0a7219 */ /* 0x182fe40000001203 */
[----:B------:R-:W-:-:S05]  /*46c0*/  SHF.R.U32.HI R3, RZ, R8, R3 ;  /* 0x00000008ff037219 */ /* 0x000fca0000011603 */
[----:B------:R-:W1:Y:S01]  /*46d0*/  LDC R27, c[0x0][0x648] ;  /* 0x00019200ff1b7b82 */ /* 0x000e620000000800 */
[-C--:B--2---:R-:W-:Y:S02]  /*46e0*/  SHF.L.U32 R4, R5, R26.reuse, RZ ;  /* 0x0000001a05047219 */ /* 0x084fe400000006ff */
[-CC-:B------:R-:W-:Y:S02]  /*46f0*/  SHF.R.U64 R14, R10, R26.reuse, R3.reuse ;  /* 0x0000001a0a0e7219 */ /* 0x180fe40000001203 */
[----:B------:R-:W-:Y:S02]  /*4700*/  SHF.R.U32.HI R5, RZ, R26, R3 ;  /* 0x0000001aff057219 */ /* 0x000fe40000011603 */
[----:B------:R-:W-:Y:S01]  /*4710*/  LOP3.LUT R25, RZ, R4, RZ, 0x33, !PT ;  /* 0x00000004ff197212 */ /* 0x000fe200078e33ff */
[----:B------:R-:W2:Y:S01]  /*4720*/  LDC R30, c[0x0][0x638] ;  /* 0x00018e00ff1e7b82 */ /* 0x000ea20000000800 */
[----:B------:R-:W-:Y:S01]  /*4730*/  SHF.L.U32 R26, R7, R26, RZ ;  /* 0x0000001a071a7219 */ /* 0x000fe200000006ff */
[----:B------:R-:W-:-:S06]  /*4740*/  IMAD.MOV.U32 R4, RZ, RZ, R14 ;  /* 0x000000ffff047224 */ /* 0x000fcc00078e000e */
[----:B------:R-:W0:Y:S01]  /*4750*/  LDC R31, c[0x0][0x610] ;  /* 0x00018400ff1f7b82 */ /* 0x000e220000000800 */
[----:B----4-:R-:W-:Y:S05]  /*4760*/  @!P0 BRA `(.L_x_97) ;  /* 0x0000000000288947 */ /* 0x010fea0003800000 */
        /* <DEDUP_REMOVED lines=10> */
.L_x_97:
[----:B------:R-:W-:Y:S01]  /*4810*/  ISETP.NE.AND P0, PT, R2, 0x1, PT ;  /* 0x000000010200780c */ /* 0x000fe20003f05270 */
[----:B0-----:R-:W-:Y:S01]  /*4820*/  VIADD R7, R20, 0xffffffff ;  /* 0xffffffff14077836 */ /* 0x001fe20000000000 */
[----:B-1-3--:R-:W-:Y:S01]  /*4830*/  SHF.R.U64 R0, R4, R27, R5 ;  /* 0x0000001b04007219 */ /* 0x00afe20000001205 */
[----:B------:R-:W-:Y:S01]  /*4840*/  IMAD.MOV R13, RZ, RZ, -R13 ;  /* 0x000000ffff0d7224 */ /* 0x000fe200078e0a0d */
[----:B------:R-:W-:Y:S01]  /*4850*/  LOP3.LUT R5, R10, R25, RZ, 0xc0, !PT ;  /* 0x000000190a057212 */ /* 0x000fe200078ec0ff */
[----:B------:R-:W-:Y:S01]  /*4860*/  IMAD.MOV.U32 R4, RZ, RZ, 0x1 ;  /* 0x00000001ff047424 */ /* 0x000fe200078e00ff */
[----:B------:R-:W-:Y:S01]  /*4870*/  LOP3.LUT R12, R12, R7, RZ, 0xc0, !PT ;  /* 0x000000070c0c7212 */ /* 0x000fe200078ec0ff */
[----:B------:R-:W-:Y:S02]  /*4880*/  IMAD.MOV R3, RZ, RZ, -R0 ;  /* 0x000000ffff037224 */ /* 0x000fe400078e0a00 */
[----:B------:R-:W-:Y:S02]  /*4890*/  IMAD R0, R26, R0, R5 ;  /* 0x000000001a007224 */ /* 0x000fe400078e0205 */
[----:B--2---:R-:W-:-:S02]  /*48a0*/  IMAD R3, R3, R30, R14 ;  /* 0x0000001e03037224 */ /* 0x004fc400078e020e */
[----:B------:R-:W-:Y:S02]  /*48b0*/  @P0 IMAD R21, R15, R13, R24 ;  /* 0x0000000d0f150224 */ /* 0x000fe400078e0218 */
[----:B------:R-:W-:Y:S01]  /*48c0*/  IMAD R5, R3, R20, R12 ;  /* 0x0000001403057224 */ /* 0x000fe200078e020c */
[----:B------:R-:W-:Y:S01]  /*48d0*/  PRMT R3, R4, 0x7610, R3 ;  /* 0x0000761004037816 */ /* 0x000fe20000000003 */
[----:B------:R-:W-:-:S05]  /*48e0*/  IMAD R0, R0, R31, R21 ;  /* 0x0000001f00007224 */ /* 0x000fca00078e0215 */
[----:B------:R-:W-:Y:S02]  /*48f0*/  SEL R61, R5, R0, !P0 ;  /* 0x00000000053d7207 */ /* 0x000fe40004000000 */
[----:B------:R-:W-:-:S07]  /*4900*/  SEL R0, R0, R5, !P0 ;  /* 0x0000000500007207 */ /* 0x000fce0004000000 */
.L_x_95:
[----:B------:R-:W-:Y:S01]  /*4910*/  LOP3.LUT P0, RZ, R3, 0xff, RZ, 0xc0, !PT ;  /* 0x000000ff03ff7812 */ /* 0x000fe2000780c0ff */
[----:B------:R-:W-:-:S12]  /*4920*/  IMAD.MOV.U32 R60, RZ, RZ, R0 ;  /* 0x000000ffff3c7224 */ /* 0x000fd800078e0000 */
[----:B------:R-:W-:Y:S05]  /*4930*/  @P0 BRA `(.L_x_98) ;  /* 0xffffffc8002c0947 */ /* 0x000fea000383ffff */
[----:B------:R-:W-:Y:S05]  /*4940*/  EXIT ;  /* 0x000000000000794d */ /* 0x000fea0003800000 */
.L_x_7:
[----:B0-----:R-:W-:Y:S01]  /*4950*/  ULDC.64 UR4, c[0x0][0x650] ;  /* 0x0001940000047ab9 */ /* 0x001fe20000000a00 */
        /* <DEDUP_REMOVED lines=25> */
.L_x_100:
[----:B------:R-:W0:Y:S01]  /*4af0*/  LDC.64 R28, c[0x0][0x640] ;  /* 0x00019000ff1c7b82 */ /* 0x000e220000000a00 */
[-CC-:B------:R-:W-:Y:S01]  /*4b00*/  SHF.R.U64 R22, R12, R6.reuse, R13.reuse ;  /* 0x000000060c167219 */ /* 0x180fe2000000120d */
[----:B------:R-:W-:Y:S01]  /*4b10*/  IMAD.MOV.U32 R30, RZ, RZ, 0x1 ;  /* 0x00000001ff1e7424 */ /* 0x000fe200078e00ff */
[----:B------:R-:W-:Y:S02]  /*4b20*/  SHF.R.U32.HI R6, RZ, R6, R13 ;  /* 0x00000006ff067219 */ /* 0x000fe4000001160d */
        /* <DEDUP_REMOVED lines=8> */
[----:B------:R-:W-:Y:S01]  /*4bb0*/  IMAD.IADD R9, R9, 0x1, R11 ;  /* 0x0000000109097824 */ /* 0x000fe200078e020b */
[----:B0-----:R-:W-:-:S04]  /*4bc0*/  ISETP.NE.U32.AND P0, PT, R28, RZ, PT ;  /* 0x000000ff1c00720c */ /* 0x001fc80003f05070 */
[----:B------:R-:W-:Y:S02]  /*4bd0*/  ISETP.NE.AND.EX P0, PT, R29, RZ, PT, P0 ;  /* 0x000000ff1d00720c */ /* 0x000fe40003f05300 */
[----:B------:R-:W0:Y:S01]  /*4be0*/  LDC R20, c[0x0][0x600] ;  /* 0x00018000ff147b82 */ /* 0x000e220000000800 */
[-CC-:B-1----:R-:W-:Y:S01]  /*4bf0*/  SHF.R.U64 R14, R8, R10.reuse, R9.reuse ;  /* 0x0000000a080e7219 */ /* 0x182fe20000001209 */
[----:B------:R-:W-:Y:S01]  /*4c00*/  IMAD.MOV.U32 R8, RZ, RZ, -0x1 ;  /* 0xffffffffff087424 */ /* 0x000fe200078e00ff */
[----:B------:R-:W-:-:S05]  /*4c10*/  SHF.R.U32.HI R9, RZ, R10, R9 ;  /* 0x0000000aff097219 */ /* 0x000fca0000011609 */
[----:B------:R-:W1:Y:S01]  /*4c20*/  LDC R26, c[0x0][0x648] ;  /* 0x00019200ff1a7b82 */ /* 0x000e620000000800 */
[-CC-:B--2---:R-:W-:Y:S02]  /*4c30*/  SHF.R.U64 R21, R14, R12.reuse, R9.reuse ;  /* 0x0000000c0e157219 */ /* 0x184fe40000001209 */
[----:B------:R-:W-:-:S05]  /*4c40*/  SHF.R.U32.HI R6, RZ, R12, R9 ;  /* 0x0000000cff067219 */ /* 0x000fca0000011609 */
[----:B------:R-:W2:Y:S01]  /*4c50*/  LDC R27, c[0x0][0x638] ;  /* 0x00018e00ff1b7b82 */ /* 0x000ea20000000800 */
[-C--:B---3--:R-:W-:Y:S02]  /*4c60*/  SHF.L.U32 R8, R8, R25.reuse, RZ ;  /* 0x0000001908087219 */ /* 0x088fe400000006ff */
[-CC-:B------:R-:W-:Y:S02]  /*4c70*/  SHF.R.U64 R23, R21, R25.reuse, R6.reuse ;  /* 0x0000001915177219 */ /* 0x180fe40000001206 */
[----:B------:R-:W-:Y:S02]  /*4c80*/  LOP3.LUT R32, RZ, R8, RZ, 0x33, !PT ;  /* 0x00000008ff207212 */ /* 0x000fe400078e33ff */
[----:B------:R-:W-:Y:S01]  /*4c90*/  SHF.R.U32.HI R9, RZ, R25, R6 ;  /* 0x00000019ff097219 */ /* 0x000fe20000011606 */
[----:B------:R-:W3:Y:S01]  /*4ca0*/  LDC R31, c[0x0][0x610] ;  /* 0x00018400ff1f7b82 */ /* 0x000ee20000000800 */
[----:B------:R-:W-:Y:S01]  /*4cb0*/  IMAD.MOV.U32 R8, RZ, RZ, R23 ;  /* 0x000000ffff087224 */ /* 0x000fe200078e0017 */
[----:B------:R-:W-:Y:S06]  /*4cc0*/  @!P0 BRA `(.L_x_101) ;  /* 0x0000000000288947 */ /* 0x000fec0003800000 */
        /* <DEDUP_REMOVED lines=10> */
.L_x_101:
[----:B------:R-:W-:Y:S02]  /*4d70*/  ISETP.NE.AND P0, PT, R2, 0x1, PT ;  /* 0x000000010200780c */ /* 0x000fe40003f05270 */
[----:B-1----:R-:W-:Y:S01]  /*4d80*/  SHF.R.U64 R6, R8, R26, R9 ;  /* 0x0000001a08067219 */ /* 0x002fe20000001209 */
[----:B0-----:R-:W-:Y:S01]  /*4d90*/  VIADD R9, R20, 0xffffffff ;  /* 0xffffffff14097836 */ /* 0x001fe20000000000 */
[----:B------:R-:W-:Y:S02]  /*4da0*/  SHF.L.U32 R30, R30, R25, RZ ;  /* 0x000000191e1e7219 */ /* 0x000fe400000006ff */
[----:B------:R-:W-:Y:S01]  /*4db0*/  LOP3.LUT R5, R21, R32, RZ, 0xc0, !PT ;  /* 0x0000002015057212 */ /* 0x000fe200078ec0ff */
[----:B------:R-:W-:-:S04]  /*4dc0*/  IMAD.MOV R8, RZ, RZ, -R6 ;  /* 0x000000ffff087224 */ /* 0x000fc800078e0a06 */
[----:B------:R-:W-:Y:S01]  /*4dd0*/  IMAD R6, R30, R6, R5 ;  /* 0x000000061e067224 */ /* 0x000fe200078e0205 */
[----:B------:R-:W-:Y:S01]  /*4de0*/  LOP3.LUT R5, R14, R9, RZ, 0xc0, !PT ;  /* 0x000000090e057212 */ /* 0x000fe200078ec0ff */
[----:B------:R-:W-:Y:S02]  /*4df0*/  @P0 IMAD R3, R7, R24, R4 ;  /* 0x0000001807030224 */ /* 0x000fe400078e0204 */
[----:B--2---:R-:W-:Y:S02]  /*4e00*/  IMAD R4, R8, R27, R23 ;  /* 0x0000001b08047224 */ /* 0x004fe400078e0217 */
[----:B---3--:R-:W-:Y:S02]  /*4e10*/  IMAD R3, R6, R31, R3 ;  /* 0x0000001f06037224 */ /* 0x008fe400078e0203 */
[----:B------:R-:W-:Y:S02]  /*4e20*/  IMAD R4, R4, R20, R5 ;  /* 0x0000001404047224 */ /* 0x000fe400078e0205 */
[----:B------:R-:W-:-:S02]  /*4e30*/  IMAD.MOV.U32 R8, RZ, RZ, 0x1 ;  /* 0x00000001ff087424 */ /* 0x000fc400078e00ff */
[----:B------:R-:W-:Y:S01]  /*4e40*/  IMAD.MOV.U32 R6, RZ, RZ, R22 ;  /* 0x000000ffff067224 */ /* 0x000fe200078e0016 */
[----:B------:R-:W-:Y:S02]  /*4e50*/  SEL R21, R4, R3, !P0 ;  /* 0x0000000304157207 */ /* 0x000fe40004000000 */
[----:B------:R-:W-:-:S07]  /*4e60*/  SEL R20, R3, R4, !P0 ;  /* 0x0000000403147207 */ /* 0x000fce0004000000 */
.L_x_99:
[----:B------:R-:W-:-:S08]  /*4e70*/  NOP ;  /* 0x0000000000007918 */ /* 0x000fd00000000000 */
[----:B------:R-:W0:-:S00]  /*4e80*/  USETMAXREG.DEALLOC.CTAPOOL 0x28 ;  /* 0x00000028000079c8 */ /* 0x000e0000080e0500 */
[----:B0-----:R-:W-:-:S13]  /*4e90*/  ISETP.NE.AND P0, PT, R0, RZ, PT ;  /* 0x000000ff0000720c */ /* 0x001fda0003f05270 */
[----:B------:R-:W-:Y:S05]  /*4ea0*/  @P0 EXIT ;  /* 0x000000000000094d */ /* 0x000fea0003800000 */
[----:B------:R-:W-:Y:S01]  /*4eb0*/  LOP3.LUT P0, RZ, R8, 0xff, RZ, 0xc0, !PT ;  /* 0x000000ff08ff7812 */ /* 0x000fe2000780c0ff */
[----:B------:R-:W-:Y:S02]  /*4ec0*/  IMAD.MOV.U32 R0, RZ, RZ, 0x1 ;  /* 0x00000001ff007424 */ /* 0x000fe400078e00ff */
[----:B------:R-:W-:-:S10]  /*4ed0*/  IMAD.MOV.U32 R3, RZ, RZ, RZ ;  /* 0x000000ffff037224 */ /* 0x000fd400078e00ff */
[----:B------:R-:W-:Y:S05]  /*4ee0*/  @!P0 BRA `(.L_x_102) ;  /* 0x0000000c00488947 */ /* 0x000fea0003800000 */
[----:B------:R-:W0:Y:S01]  /*4ef0*/  LDC R0, c[0x0][0x28c] ;  /* 0x0000a300ff007b82 */ /* 0x000e220000000800 */
[----:B------:R-:W1:Y:S01]  /*4f00*/  S2R R11, SR_CgaCtaId ;  /* 0x00000000000b7919 */ /* 0x000e620000008800 */
[----:B------:R-:W-:Y:S01]  /*4f10*/  ULDC UR5, c[0x0][0x600] ;  /* 0x0001800000057ab9 */ /* 0x000fe20000000800 */
[----:B------:R-:W-:Y:S01]  /*4f20*/  ULDC UR4, c[0x0][0xc] ;  /* 0x0000030000047ab9 */ /* 0x000fe20000000800 */
[----:B------:R-:W-:Y:S01]  /*4f30*/  UIADD3 UR16, UR5, -0x1, URZ ;  /* 0xffffffff05107890 */ /* 0x000fe2000fffe03f */
[----:B------:R-:W-:Y:S01]  /*4f40*/  BSSY B0, `(.L_x_102) ;  /* 0x00000cc000007945 */ /* 0x000fe20003800000 */
[----:B------:R-:W-:Y:S01]  /*4f50*/  ULDC UR6, c[0x0][0x658] ;  /* 0x0001960000067ab9 */ /* 0x000fe20000000800 */
[----:B------:R-:W-:Y:S01]  /*4f60*/  ULDC UR5, c[0x0][0x10] ;  /* 0x0000040000057ab9 */ /* 0x000fe20000000800 */
[----:B------:R-:W-:Y:S01]  /*4f70*/  UMOV UR7, 0xffffffff ;  /* 0xffffffff00077882 */ /* 0x000fe20000000000 */
[----:B------:R-:W-:Y:S01]  /*4f80*/  UMOV UR8, 0x1 ;  /* 0x0000000100087882 */ /* 0x000fe20000000000 */
[----:B------:R-:W-:Y:S01]  /*4f90*/  UIMAD.WIDE.U32 UR4, UR4, UR5, URZ ;  /* 0x00000005040472a5 */ /* 0x000fe2000f8e003f */
[----:B------:R-:W-:Y:S01]  /*4fa0*/  IMAD.MOV.U32 R9, RZ, RZ, 0x1 ;  /* 0x00000001ff097424 */ /* 0x000fe200078e00ff */
[----:B------:R-:W-:Y:S01]  /*4fb0*/  USHF.L.U32 UR7, UR7, UR6, URZ ;  /* 0x0000000607077299 */ /* 0x000fe2000800063f */
[----:B------:R-:W-:Y:S01]  /*4fc0*/  LOP3.LUT R13, R19, 0x2, RZ, 0xfc, !PT ;  /* 0x00000002130d7812 */ /* 0x000fe200078efcff */
[----:B------:R-:W-:-:S02]  /*4fd0*/  USHF.L.U32 UR18, UR8, UR6, URZ ;  /* 0x0000000608127299 */ /* 0x000fc4000800063f */
[----:B------:R-:W-:Y:S01]  /*4fe0*/  ULOP3.LUT UR17, URZ, UR7, URZ, 0x33, !UPT ;  /* 0x000000073f117292 */ /* 0x000fe2000f8e333f */
[----:B------:R-:W-:Y:S01]  /*4ff0*/  ULDC UR6, c[0x0][0x14] ;  /* 0x0000050000067ab9 */ /* 0x000fe20000000800 */
[----:B------:R-:W-:Y:S01]  /*5000*/  ULDC.64 UR22, c[0x0][0x198] ;  /* 0x0000660000167ab9 */ /* 0x000fe20000000a00 */
[----:B------:R-:W-:Y:S02]  /*5010*/  UIMAD.WIDE.U32 UR20, UR4, UR6, URZ ;  /* 0x00000006041472a5 */ /* 0x000fe4000f8e003f */
[----:B------:R-:W-:Y:S01]  /*5020*/  UIMAD UR13, UR5, UR6, URZ ;  /* 0x00000006050d72a4 */ /* 0x000fe2000f8e023f */
[----:B0-----:R-:W-:-:S03]  /*5030*/  VIADD R0, R0, 0x1f ;  /* 0x0000001f00007836 */ /* 0x001fc60000000000 */
[----:B------:R-:W-:Y:S02]  /*5040*/  UIADD3 UR13, UR21, UR13, URZ ;  /* 0x0000000d150d7290 */ /* 0x000fe4000fffe03f */
[----:B------:R-:W-:-:S04]  /*5050*/  SHF.R.S32.HI R3, RZ, 0x1f, R0 ;  /* 0x0000001fff037819 */ /* 0x000fc80000011400 */
[----:B------:R-:W-:Y:S01]  /*5060*/  LEA.HI R8, R3, R0, RZ, 0x5 ;  /* 0x0000000003087211 */ /* 0x000fe200078f28ff */
[C---:B-1----:R-:W-:Y:S02]  /*5070*/  IMAD.SHL.U32 R10, R11.reuse, 0x20, RZ ;  /* 0x000000200b0a7824 */ /* 0x042fe400078e00ff */
[----:B------:R-:W-:Y:S01]  /*5080*/  IMAD.SHL.U32 R11, R11, 0x400, RZ ;  /* 0x000004000b0b7824 */ /* 0x000fe200078e00ff */
[----:B------:R-:W-:Y:S01]  /*5090*/  SHF.R.S32.HI R8, RZ, 0x5, R8 ;  /* 0x00000005ff087819 */ /* 0x000fe20000011408 */
[----:B------:R-:W-:Y:S01]  /*50a0*/  IMAD.MOV.U32 R0, RZ, RZ, 0x1 ;  /* 0x00000001ff007424 */ /* 0x000fe200078e00ff */
[----:B------:R-:W-:Y:S01]  /*50b0*/  LOP3.LUT R10, R10, 0x20, RZ, 0xc0, !PT ;  /* 0x000000200a0a7812 */ /* 0x000fe200078ec0ff */
[----:B------:R-:W-:Y:S01]  /*50c0*/  IMAD.MOV.U32 R3, RZ, RZ, RZ ;  /* 0x000000ffff037224 */ /* 0x000fe200078e00ff */
[----:B------:R-:W-:Y:S01]  /*50d0*/  LOP3.LUT R11, R11, 0x400, RZ, 0xc0, !PT ;  /* 0x000004000b0b7812 */ /* 0x000fe200078ec0ff */
[----:B------:R-:W-:-:S07]  /*50e0*/  VIADD R12, R8, 0x1 ;  /* 0x00000001080c7836 */ /* 0x000fce0000000000 */
.L_x_113:
[----:B------:R-:W-:-:S03]  /*50f0*/  UMOV UR4, 0xffffffff ;  /* 0xffffffff00047882 */ /* 0x000fc60000000000 */
[----:B------:R-:W-:Y:S05]  /*5100*/  BRA.DIV UR4, `(.L_x_103) ;  /* 0x0000000e04a87947 */ /* 0x000fea000b800000 */
[----:B------:R-:W-:-:S13]  /*5110*/  ELECT P6, URZ, PT ;  /* 0x00000000003f782f */ /* 0x000fda00038c0000 */
.L_x_124:
[----:B------:R-:W0:Y:S01]  /*5120*/  LDC R4, c[0x0][0x28c] ;  /* 0x0000a300ff047b82 */ /* 0x000e220000000800 */
[----:B------:R-:W-:Y:S01]  /*5130*/  BSSY B1, `(.L_x_104) ;  /* 0x0000038000017945 */ /* 0x000fe20003800000 */
[----:B0-----:R-:W-:-:S13]  /*5140*/  ISETP.LT.OR P6, PT, R4, 0x1, !P6 ;  /* 0x000000010400780c */ /* 0x001fda00077c1670 */
[----:B------:R-:W-:Y:S05]  /*5150*/  @P6 BRA `(.L_x_105) ;  /* 0x0000000000d46947 */ /* 0x000fea0003800000 */
[----:B------:R-:W-:Y:S02]  /*5160*/  IMAD R21, R21, 0x40, R10 ;  /* 0x0000004015157824 */ /* 0x000fe400078e020a */
[----:B------:R-:W-:Y:S02]  /*5170*/  IMAD.SHL.U32 R22, R20, 0x80, RZ ;  /* 0x0000008014167824 */ /* 0x000fe400078e00ff */
[----:B------:R-:W-:Y:S02]  /*5180*/  IMAD.MOV.U32 R24, RZ, RZ, RZ ;  /* 0x000000ffff187224 */ /* 0x000fe400078e00ff */
[----:B------:R-:W-:Y:S02]  /*5190*/  IMAD.MOV.U32 R4, RZ, RZ, R12 ;  /* 0x000000ffff047224 */ /* 0x000fe400078e000c */
[----:B------:R-:W-:Y:S02]  /*51a0*/  IMAD.MOV.U32 R5, RZ, RZ, R0 ;  /* 0x000000ffff057224 */ /* 0x000fe400078e0000 */
[----:B------:R-:W-:-:S07]  /*51b0*/  IMAD.MOV.U32 R14, RZ, RZ, R3 ;  /* 0x000000ffff0e7224 */ /* 0x000fce00078e0003 */
.L_x_108:
[----:B------:R-:W0:Y:S01]  /*51c0*/  S2R R20, SR_CgaCtaId ;  /* 0x0000000000147919 */ /* 0x000e220000008800 */
[----:B------:R-:W-:Y:S02]  /*51d0*/  MOV R7, 0x400 ;  /* 0x0000040000077802 */ /* 0x000fe40000000f00 */
[----:B------:R-:W-:-:S13]  /*51e0*/  LOP3.LUT P1, RZ, R18, 0x7f, RZ, 0xc0, !PT ;  /* 0x0000007f12ff7812 */ /* 0x000fda000782c0ff */
[----:B------:R-:W1:Y:S01]  /*51f0*/  @!P1 LDC R15, c[0x0][0x500] ;  /* 0x00014000ff0f9b82 */ /* 0x000e620000000800 */
[----:B0-----:R-:W-:Y:S02]  /*5200*/  LEA R23, R20, R7, 0x18 ;  /* 0x0000000714177211 */ /* 0x001fe400078ec0ff */
[----:B------:R-:W-:-:S03]  /*5210*/  SHF.L.U32 R7, R5, 0x1f, RZ ;  /* 0x0000001f05077819 */ /* 0x000fc600000006ff */
[----:B------:R-:W-:-:S04]  /*5220*/  IMAD R20, R14, 0x8, R23 ;  /* 0x000000080e147824 */ /* 0x000fc800078e0217 */
[----:B------:R-:W0:Y:S02]  /*5230*/  SYNCS.PHASECHK.TRANS64.TRYWAIT P0, [R20+URZ+0x20], R7 ;  /* 0x00002007140075a7 */ /* 0x000e24000800017f */
[----:B01----:R-:W-:Y:S05]  /*5240*/  @!P0 BRA `(.L_x_106) ;  /* 0x0000000c00788947 */ /* 0x003fea0003800000 */
.L_x_125:
[----:B0-----:R-:W-:Y:S01]  /*5250*/  PRMT R7, R13, 0x9910, RZ ;  /* 0x000099100d077816 */ /* 0x001fe200000000ff */
[----:B------:R0:W-:Y:S03]  /*5260*/  @!P1 SYNCS.ARRIVE.TRANS64 RZ, [R20+URZ], R15 ;  /* 0x0000000f14ff99a7 */ /* 0x0001e6000800003f */
[----:B------:R-:W-:-:S13]  /*5270*/  ISETP.NE.AND P0, PT, R7, 0x2, PT ;  /* 0x000000020700780c */ /* 0x000fda0003f05270 */
[----:B0-----:R-:W-:Y:S05]  /*5280*/  @P0 BRA `(.L_x_107) ;  /* 0x0000000000040947 */ /* 0x001fea0003800000 */
[----:B------:R-:W-:Y:S01]  /*5290*/  BPT.TRAP 0x1 ;  /* 0x000000040000795c */ /* 0x000fe20000300000 */
.L_x_107:
[----:B------:R-:W-:Y:S01]  /*52a0*/  IMAD R7, R14, 0x800, R11 ;  /* 0x000008000e077824 */ /* 0x000fe200078e020b */
[----:B------:R-:W-:Y:S01]  /*52b0*/  R2UR UR9, R20 ;  /* 0x00000000140972ca */ /* 0x000fe200000e0000 */
[--C-:B------:R-:W-:Y:S01]  /*52c0*/  IMAD R15, R14, 0x4000, R23.reuse ;  /* 0x000040000e0f7824 */ /* 0x100fe200078e0217 */
[----:B------:R-:W-:Y:S01]  /*52d0*/  UIADD3 UR4, UP0, UR22, 0xf0, URZ ;  /* 0x000000f016047890 */ /* 0x000fe2000ff1e03f */
[----:B------:R-:W-:Y:S01]  /*52e0*/  IMAD R7, R7, 0x4, R23 ;  /* 0x0000000407077824 */ /* 0x000fe200078e0217 */
[----:B------:R-:W-:Y:S01]  /*52f0*/  R2UR UR11, R22 ;  /* 0x00000000160b72ca */ /* 0x000fe200000e0000 */
[----:B------:R-:W-:Y:S01]  /*5300*/  VIADD R4, R4, 0xffffffff ;  /* 0xffffffff04047836 */ /* 0x000fe20000000000 */
[----:B------:R-:W-:Y:S01]  /*5310*/  R2UR UR5, R15 ;  /* 0x000000000f0572ca */ /* 0x000fe200000e0000 */
[----:B------:R-:W-:Y:S01]  /*5320*/  UIADD3 UR24, UP1, UR22, 0x1f0, URZ ;  /* 0x000001f016187890 */ /* 0x000fe2000ff3e03f */
[----:B------:R-:W-:Y:S01]  /*5330*/  R2UR UR8, R7 ;  /* 0x00000000070872ca */ /* 0x000fe200000e0000 */
[----:B------:R-:W-:Y:S01]  /*5340*/  VIADD R14, R14, 0x1 ;  /* 0x000000010e0e7836 */ /* 0x000fe20000000000 */
[----:B------:R-:W-:Y:S01]  /*5350*/  R2UR UR10, R24 ;  /* 0x00000000180a72ca */ /* 0x000fe200000e0000 */
[----:B------:R-:W-:Y:S01]  /*5360*/  UIADD3.X UR25, URZ, UR23, URZ, UP1, !UPT ;  /* 0x000000173f197290 */ /* 0x000fe20008ffe43f */
[----:B------:R-:W-:Y:S01]  /*5370*/  R2UR UR12, R6 ;  /* 0x00000000060c72ca */ /* 0x000fe200000e0000 */
[----:B------:R-:W-:Y:S01]  /*5380*/  UMOV UR6, 0x0 ;  /* 0x0000000000067882 */ /* 0x000fe20000000000 */
[----:B------:R-:W-:Y:S01]  /*5390*/  R2UR UR19, R21 ;  /* 0x00000000151372ca */ /* 0x000fe200000e0000 */
[----:B------:R-:W-:Y:S01]  /*53a0*/  UMOV UR7, 0x10000000 ;  /* 0x1000000000077882 */ /* 0x000fe20000000000 */
[----:B------:R-:W-:Y:S01]  /*53b0*/  ISETP.GT.AND P1, PT, R4, 0x1, PT ;  /* 0x000000010400780c */ /* 0x000fe20003f24270 */
[----:B------:R-:W-:Y:S01]  /*53c0*/  UMOV UR26, 0x30000 ;  /* 0x00030000001a7882 */ /* 0x000fe20000000000 */
[----:B------:R-:W-:Y:S01]  /*53d0*/  ISETP.NE.AND P0, PT, R14, 0x4, PT ;  /* 0x000000040e00780c */ /* 0x000fe20003f05270 */
[----:B------:R-:W-:Y:S01]  /*53e0*/  UIADD3 UR14, UR5, 0x100, URZ ;  /* 0x00000100050e7890 */ /* 0x000fe2000fffe03f */
[----:B------:R-:W-:Y:S01]  /*53f0*/  VIADD R24, R24, 0x20 ;  /* 0x0000002018187836 */ /* 0x000fe20000000000 */
[----:B------:R-:W-:Y:S01]  /*5400*/  UIADD3.X UR5, URZ, UR23, URZ, UP0, !UPT ;  /* 0x000000173f057290 */ /* 0x000fe200087fe43f */
[----:B------:R-:W-:Y:S01]  /*5410*/  SEL R20, RZ, 0x1, P0 ;  /* 0x00000001ff147807 */ /* 0x000fe20000000000 */
[----:B------:R-:W-:Y:S01]  /*5420*/  UIADD3 UR15, UR8, 0x10100, URZ ;  /* 0x00010100080f7890 */ /* 0x000fe2000fffe03f */
[----:B------:R-:W-:-:S02]  /*5430*/  SEL R14, R14, RZ, P0 ;  /* 0x000000ff0e0e7207 */ /* 0x000fc40000000000 */
[----:B------:R-:W-:Y:S01]  /*5440*/  UMOV UR8, UR14 ;  /* 0x0000000e00087c82 */ /* 0x000fe20008000000 */
[----:B------:R-:W-:-:S03]  /*5450*/  LOP3.LUT R5, R5, R20, RZ, 0x3c, !PT ;  /* 0x0000001405057212 */ /* 0x000fc600078e3cff */
[----:B------:R0:W-:Y:S02]  /*5460*/  UTMALDG.3D [UR8], [UR4], desc[UR6] ;  /* 0x00000608040075b4 */ /* 0x0001e40008011000 */
[----:B0-----:R-:W-:Y:S01]  /*5470*/  UMOV UR8, UR15 ;  /* 0x0000000f00087c82 */ /* 0x001fe20008000000 */
[----:B------:R-:W-:Y:S02]  /*5480*/  UMOV UR11, UR19 ;  /* 0x00000013000b7c82 */ /* 0x000fe40008000000 */
[----:B------:R0:W-:Y:S02]  /*5490*/  UTMALDG.3D.MULTICAST [UR8], [UR24], UR26, desc[UR6] ;  /* 0x00000608180073b4 */ /* 0x0001e4000801181a */
[----:B0-----:R-:W-:Y:S05]  /*54a0*/  @P1 BRA `(.L_x_108) ;  /* 0xfffffffc00441947 */ /* 0x001fea000383ffff */
.L_x_105:
[----:B------:R-:W-:Y:S05]  /*54b0*/  BSYNC B1 ;  /* 0x0000000000017941 */ /* 0x000fea0003800000 */
.L_x_104:
[----:B------:R-:W-:Y:S01]  /*54c0*/  LOP3.LUT P1, RZ, R9, 0xff, RZ, 0xc0, !PT ;  /* 0x000000ff09ff7812 */ /* 0x000fe2000782c0ff */
[----:B------:R-:W-:Y:S01]  /*54d0*/  IMAD.IADD R3, R8, 0x1, R3 ;  /* 0x0000000108037824 */ /* 0x000fe200078e0203 */
[----:B------:R-:W-:Y:S01]  /*54e0*/  IADD3 R16, P2, R16, UR20, RZ ;  /* 0x0000001410107c10 */ /* 0x000fe2000ff5e0ff */
[----:B------:R-:W-:Y:S01]  /*54f0*/  ULDC.64 UR4, c[0x0][0x650] ;  /* 0x0001940000047ab9 */ /* 0x000fe20000000a00 */
[----:B------:R-:W-:Y:S01]  /*5500*/  BSSY B1, `(.L_x_109) ;  /* 0x000006d000017945 */ /* 0x000fe20003800000 */
[----:B------:R-:W-:Y:S01]  /*5510*/  IMAD.MOV.U32 R20, RZ, RZ, -0x1 ;  /* 0xffffffffff147424 */ /* 0x000fe200078e00ff */
[----:B------:R-:W-:Y:S01]  /*5520*/  ISETP.GT.U32.AND P0, PT, R3, 0x3, PT ;  /* 0x000000030300780c */ /* 0x000fe20003f04070 */
[----:B------:R-:W-:Y:S01]  /*5530*/  IMAD.MOV.U32 R21, RZ, RZ, -0x1 ;  /* 0xffffffffff157424 */ /* 0x000fe200078e00ff */
[----:B------:R-:W-:Y:S02]  /*5540*/  SHF.R.U32.HI R4, RZ, 0x2, R3 ;  /* 0x00000002ff047819 */ /* 0x000fe40000011603 */
[----:B------:R-:W-:-:S02]  /*5550*/  ISETP.LT.U32.AND P0, PT, R8, 0x4, P0 ;  /* 0x000000040800780c */ /* 0x000fc40000701070 */
[----:B------:R-:W-:Y:S01]  /*5560*/  IADD3.X R17, R17, UR13, RZ, P2, !PT ;  /* 0x0000000d11117c10 */ /* 0x000fe200097fe4ff */
[----:B------:R-:W0:Y:S01]  /*5570*/  @P1 S2R R6, SR_CgaCtaId ;  /* 0x0000000000061919 */ /* 0x000e220000008800 */
[----:B------:R-:W-:Y:S02]  /*5580*/  @P1 MOV R5, 0x400 ;  /* 0x0000040000051802 */ /* 0x000fe40000000f00 */
[----:B------:R-:W-:Y:S02]  /*5590*/  ISETP.GE.U32.AND P2, PT, R16, UR4, PT ;  /* 0x0000000410007c0c */ /* 0x000fe4000bf46070 */
[----:B------:R-:W-:Y:S02]  /*55a0*/  LOP3.LUT R4, R4, 0x1, RZ, 0xc0, !PT ;  /* 0x0000000104047812 */ /* 0x000fe400078ec0ff */
[----:B------:R-:W-:Y:S02]  /*55b0*/  LOP3.LUT R3, R3, 0x3, RZ, 0xc0, !PT ;  /* 0x0000000303037812 */ /* 0x000fe400078ec0ff */
[----:B------:R-:W-:-:S02]  /*55c0*/  PRMT R9, RZ, 0x7610, R9 ;  /* 0x00007610ff097816 */ /* 0x000fc40000000009 */
[----:B0-----:R-:W-:Y:S01]  /*55d0*/  @P1 LEA R5, R6, R5, 0x18 ;  /* 0x0000000506051211 */ /* 0x001fe200078ec0ff */
[----:B------:R-:W-:-:S03]  /*55e0*/  IMAD.MOV.U32 R6, RZ, RZ, -0x1 ;  /* 0xffffffffff067424 */ /* 0x000fc600078e00ff */
[----:B------:R0:W-:Y:S01]  /*55f0*/  @P1 SYNCS.ARRIVE.TRANS64.A1T0 RZ, [R5+URZ+0x58], RZ ;  /* 0x000058ff05ff19a7 */ /* 0x0001e2000810003f */
[----:B------:R-:W-:-:S04]  /*5600*/  ISETP.NE.U32.AND P1, PT, R4, 0x1, PT ;  /* 0x000000010400780c */ /* 0x000fc80003f25070 */
[----:B------:R-:W-:Y:S02]  /*5610*/  ISETP.GT.U32.AND P1, PT, R8, 0x3, !P1 ;  /* 0x000000030800780c */ /* 0x000fe40004f24070 */
[----:B0-----:R-:W-:Y:S02]  /*5620*/  SEL R5, RZ, 0x1, !P0 ;  /* 0x00000001ff057807 */ /* 0x001fe40004000000 */
[----:B------:R-:W-:Y:S02]  /*5630*/  ISETP.GE.U32.AND.EX P0, PT, R17, UR5, PT, P2 ;  /* 0x0000000511007c0c */ /* 0x000fe4000bf06120 */
[----:B------:R-:W-:-:S04]  /*5640*/  SEL R4, RZ, 0x1, !P1 ;  /* 0x00000001ff047807 */ /* 0x000fc80004800000 */
[----:B------:R-:W-:Y:S02]  /*5650*/  LOP3.LUT R0, R4, R0, R5, 0x96, !PT ;  /* 0x0000000004007212 */ /* 0x000fe400078e9605 */
[----:B------:R-:W-:-:S05]  /*5660*/  PRMT R4, RZ, 0x7610, R4 ;  /* 0x00007610ff047816 */ /* 0x000fca0000000004 */
[----:B------:R-:W-:Y:S05]  /*5670*/  @P0 BRA `(.L_x_110) ;  /* 0x0000000400540947 */ /* 0x000fea0003800000 */
[----:B------:R-:W0:Y:S01]  /*5680*/  S2R R15, SR_CTAID.X ;  /* 0x00000000000f7919 */ /* 0x000e220000002500 */
[----:B------:R-:W-:Y:S01]  /*5690*/  ULDC.64 UR4, c[0x0][0x628] ;  /* 0x00018a0000047ab9 */ /* 0x000fe20000000a00 */
[----:B------:R-:W-:Y:S01]  /*56a0*/  ULDC UR7, c[0x0][0x630] ;  /* 0x00018c0000077ab9 */ /* 0x000fe20000000800 */
[----:B------:R-:W-:Y:S01]  /*56b0*/  ISETP.NE.U32.AND P0, PT, RZ, UR4, PT ;  /* 0x00000004ff007c0c */ /* 0x000fe2000bf05070 */
[----:B------:R-:W1:Y:S01]  /*56c0*/  S2R R20, SR_CTAID.Y ;  /* 0x0000000000147919 */ /* 0x000e620000002600 */
[----:B------:R-:W-:Y:S01]  /*56d0*/  ULDC UR8, c[0x0][0x150] ;  /* 0x0000540000087ab9 */ /* 0x000fe20000000800 */
[----:B------:R-:W-:Y:S01]  /*56e0*/  IMAD.MOV.U32 R4, RZ, RZ, R16 ;  /* 0x000000ffff047224 */ /* 0x000fe200078e0010 */
[----:B------:R-:W-:Y:S01]  /*56f0*/  ISETP.NE.AND.EX P0, PT, RZ, UR5, PT, P0 ;  /* 0x00000005ff007c0c */ /* 0x000fe2000bf05300 */
[----:B------:R-:W-:Y:S01]  /*5700*/  IMAD.MOV.U32 R5, RZ, RZ, R17 ;  /* 0x000000ffff057224 */ /* 0x000fe200078e0011 */
[----:B0-----:R-:W-:-:S11]  /*5710*/  I2FP.F32.U32 R22, R15 ;  /* 0x0000000f00167245 */ /* 0x001fd60000201000 */
[----:B------:R-:W-:Y:S05]  /*5720*/  @!P0 BRA `(.L_x_111) ;  /* 0x0000000000288947 */ /* 0x000fea0003800000 */
[----:B------:R-:W-:Y:S02]  /*5730*/  ULDC UR6, c[0x0][0x634] ;  /* 0x00018d0000067ab9 */ /* 0x000fe40000000800 */
[----:B------:R-:W-:-:S05]  /*5740*/  IADD3 R5, P0, R16, UR6, RZ ;  /* 0x0000000610057c10 */ /* 0x000fca000ff1e0ff */
[----:B------:R-:W-:-:S04]  /*5750*/  IMAD.X R21, RZ, RZ, R17, P0 ;  /* 0x000000ffff157224 */ /* 0x000fc800000e0611 */
[----:B------:R-:W-:-:S04]  /*5760*/  IMAD.WIDE.U32 R6, R21, UR4, RZ ;  /* 0x0000000415067c25 */ /* 0x000fc8000f8e00ff */
[----:B------:R-:W-:-:S04]  /*5770*/  IMAD.WIDE.U32 R6, P0, R5, UR5, R6 ;  /* 0x0000000505067c25 */ /* 0x000fc8000f800006 */
[----:B------:R-:W-:-:S04]  /*5780*/  IMAD.WIDE.U32 R4, R5, UR4, RZ ;  /* 0x0000000405047c25 */ /* 0x000fc8000f8e00ff */
[----:B------:R-:W-:Y:S01]  /*5790*/  IMAD.MOV.U32 R4, RZ, RZ, R7 ;  /* 0x000000ffff047224 */ /* 0x000fe200078e0007 */
[----:B------:R-:W-:Y:S01]  /*57a0*/  IADD3 RZ, P1, R5, R6, RZ ;  /* 0x0000000605ff7210 */ /* 0x000fe20007f3e0ff */
[----:B------:R-:W-:-:S04]  /*57b0*/  IMAD.X R5, RZ, RZ, RZ, P0 ;  /* 0x000000ffff057224 */ /* 0x000fc800000e06ff */
[----:B------:R-:W-:-:S08]  /*57c0*/  IMAD.WIDE.U32.X R4, R21, UR5, R4, P1 ;  /* 0x0000000515047c25 */ /* 0x000fd000088e0404 */
.L_x_111:
[--C-:B------:R-:W-:Y:S01]  /*57d0*/  SHF.R.U64 R14, R4, UR7, R5.reuse ;  /* 0x00000007040e7c19 */ /* 0x100fe20008001205 */
[----:B------:R-:W-:Y:S01]  /*57e0*/  FMUL R22, R22, UR8 ;  /* 0x0000000816167c20 */ /* 0x000fe20008400000 */
[----:B------:R-:W-:Y:S01]  /*57f0*/  SHF.R.U32.HI R4, RZ, UR7, R5 ;  /* 0x00000007ff047c19 */ /* 0x000fe20008011605 */
[----:B------:R-:W0:Y:S01]  /*5800*/  LDC R6, c[0x0][0x144] ;  /* 0x00005100ff067b82 */ /* 0x000e220000000800 */
[----:B------:R-:W-:Y:S01]  /*5810*/  IADD3 R5, P0, RZ, -R14, RZ ;  /* 0x8000000eff057210 */ /* 0x000fe20007f1e0ff */
[----:B------:R-:W-:Y:S01]  /*5820*/  ULDC UR6, c[0x0][0x154] ;  /* 0x0000550000067ab9 */ /* 0x000fe20000000800 */
[----:B-1----:R-:W-:Y:S01]  /*5830*/  I2FP.F32.U32 R7, R20 ;  /* 0x0000001400077245 */ /* 0x002fe20000201000 */
[----:B------:R-:W1:Y:S01]  /*5840*/  F2I.U32.TRUNC.NTZ R22, R22 ;  /* 0x0000001600167305 */ /* 0x000e62000020f000 */
[----:B------:R-:W-:Y:S01]  /*5850*/  ULDC.64 UR4, c[0x0][0x620] ;  /* 0x0001880000047ab9 */ /* 0x000fe20000000a00 */
[----:B------:R-:W-:Y:S01]  /*5860*/  IMAD.X R4, RZ, RZ, ~R4, P0 ;  /* 0x000000ffff047224 */ /* 0x000fe200000e0e04 */
[----:B------:R-:W-:Y:S01]  /*5870*/  ISETP.NE.AND P2, PT, R2, 0x1, PT ;  /* 0x000000010200780c */ /* 0x000fe20003f45270 */
[----:B------:R-:W-:Y:S01]  /*5880*/  FMUL R23, R7, UR6 ;  /* 0x0000000607177c20 */ /* 0x000fe20008400000 */
[----:B------:R-:W2:Y:S01]  /*5890*/  LDC R25, c[0x0][0x148] ;  /* 0x00005200ff197b82 */ /* 0x000ea20000000800 */
[----:B------:R-:W-:Y:S01]  /*58a0*/  IMAD R4, R4, UR4, RZ ;  /* 0x0000000404047c24 */ /* 0x000fe2000f8e02ff */
[----:B------:R-:W-:-:S02]  /*58b0*/  ULDC.64 UR6, c[0x0][0x640] ;  /* 0x0001900000067ab9 */ /* 0x000fc40000000a00 */
[----:B------:R-:W-:Y:S01]  /*58c0*/  ISETP.NE.U32.AND P0, PT, RZ, UR6, PT ;  /* 0x00000006ff007c0c */ /* 0x000fe2000bf05070 */
[----:B------:R-:W3:Y:S01]  /*58d0*/  F2I.U32.TRUNC.NTZ R23, R23 ;  /* 0x0000001700177305 */ /* 0x000ee2000020f000 */
[C---:B------:R-:W-:Y:S02]  /*58e0*/  IMAD R7, R5.reuse, UR5, R4 ;  /* 0x0000000505077c24 */ /* 0x040fe4000f8e0204 */
[----:B------:R-:W-:Y:S01]  /*58f0*/  IMAD.WIDE.U32 R4, R5, UR4, R16 ;  /* 0x0000000405047c25 */ /* 0x000fe2000f8e0010 */
[----:B------:R-:W-:Y:S01]  /*5900*/  ULDC UR4, c[0x0][0x618] ;  /* 0x0001860000047ab9 */ /* 0x000fe20000000800 */
[----:B------:R-:W-:Y:S02]  /*5910*/  ISETP.NE.AND.EX P0, PT, RZ, UR7, PT, P0 ;  /* 0x00000007ff007c0c */ /* 0x000fe4000bf05300 */
[----:B------:R-:W-:Y:S02]  /*5920*/  IMAD.IADD R5, R5, 0x1, R7 ;  /* 0x0000000105057824 */ /* 0x000fe400078e0207 */
[----:B-1----:R-:W-:-:S03]  /*5930*/  IMAD.MOV R22, RZ, RZ, -R22 ;  /* 0x000000ffff167224 */ /* 0x002fc600078e0a16 */
[----:B------:R-:W-:Y:S01]  /*5940*/  SHF.R.U64 R21, R4, UR4, R5 ;  /* 0x0000000404157c19 */ /* 0x000fe20008001205 */
[----:B0-----:R-:W-:Y:S01]  /*5950*/  IMAD R15, R6, R22, R15 ;  /* 0x00000016060f7224 */ /* 0x001fe200078e020f */
[----:B------:R-:W-:Y:S01]  /*5960*/  SHF.R.U32.HI R4, RZ, UR4, R5 ;  /* 0x00000004ff047c19 */ /* 0x000fe20008011605 */
[----:B------:R-:W-:Y:S01]  /*5970*/  ULDC UR4, c[0x0][0x608] ;  /* 0x0001820000047ab9 */ /* 0x000fe20000000800 */
[----:B---3--:R-:W-:Y:S02]  /*5980*/  IMAD.MOV R6, RZ, RZ, -R23 ;  /* 0x000000ffff067224 */ /* 0x008fe400078e0a17 */
[--C-:B------:R-:W-:Y:S02]  /*5990*/  SHF.R.U64 R22, R21, UR4, R4.reuse ;  /* 0x0000000415167c19 */ /* 0x100fe40008001204 */
[----:B------:R-:W-:Y:S01]  /*59a0*/  SHF.R.U32.HI R5, RZ, UR4, R4 ;  /* 0x00000004ff057c19 */ /* 0x000fe20008011604 */
[----:B------:R-:W-:Y:S01]  /*59b0*/  ULDC UR4, c[0x0][0x658] ;  /* 0x0001960000047ab9 */ /* 0x000fe20000000800 */
[----:B--2---:R-:W-:-:S02]  /*59c0*/  @P2 IMAD R15, R25, R6, R20 ;  /* 0x00000006190f2224 */ /* 0x004fc400078e0214 */
[--C-:B------:R-:W-:Y:S02]  /*59d0*/  SHF.R.U64 R20, R22, UR4, R5.reuse ;  /* 0x0000000416147c19 */ /* 0x100fe40008001205 */
[----:B------:R-:W-:-:S03]  /*59e0*/  SHF.R.U32.HI R23, RZ, UR4, R5 ;  /* 0x00000004ff177c19 */ /* 0x000fc60008011605 */
[----:B------:R-:W-:Y:S02]  /*59f0*/  IMAD.MOV.U32 R6, RZ, RZ, R20 ;  /* 0x000000ffff067224 */ /* 0x000fe400078e0014 */
[----:B------:R-:W-:Y:S01]  /*5a00*/  IMAD.MOV.U32 R5, RZ, RZ, R23 ;  /* 0x000000ffff057224 */ /* 0x000fe200078e0017 */
[----:B------:R-:W-:Y:S06]  /*5a10*/  @!P0 BRA `(.L_x_112) ;  /* 0x00000000002c8947 */ /* 0x000fec0003800000 */
        /* <DEDUP_REMOVED lines=9> */
[----:B------:R-:W-:-:S04]  /*5ab0*/  IMAD.WIDE.U32.X R4, R23, UR7, R4, P1 ;  /* 0x0000000717047c25 */ /* 0x000fc800088e0404 */
[----:B------:R-:W-:-:S07]  /*5ac0*/  IMAD.MOV.U32 R6, RZ, RZ, R4 ;  /* 0x000000ffff067224 */ /* 0x000fce00078e0004 */
.L_x_112:
[----:B------:R-:W-:Y:S01]  /*5ad0*/  ULDC UR4, c[0x0][0x648] ;  /* 0x0001920000047ab9 */ /* 0x000fe20000000800 */
[----:B------:R-:W-:Y:S01]  /*5ae0*/  LOP3.LUT R4, R22, UR17, RZ, 0xc0, !PT ;  /* 0x0000001116047c12 */ /* 0x000fe2000f8ec0ff */
[----:B------:R-:W-:Y:S01]  /*5af0*/  ULDC UR5, c[0x0][0x610] ;  /* 0x0001840000057ab9 */ /* 0x000fe20000000800 */
[----:B------:R-:W-:Y:S01]  /*5b00*/  SHF.R.U64 R5, R6, UR4, R5 ;  /* 0x0000000406057c19 */ /* 0x000fe20008001205 */
[----:B------:R-:W-:Y:S01]  /*5b10*/  ULDC UR4, c[0x0][0x638] ;  /* 0x00018e0000047ab9 */ /* 0x000fe20000000800 */
[----:B------:R-:W-:Y:S01]  /*5b20*/  LOP3.LUT R21, R21, UR16, RZ, 0xc0, !PT ;  /* 0x0000001015157c12 */ /* 0x000fe2000f8ec0ff */
[----:B------:R-:W-:Y:S02]  /*5b30*/  IMAD.MOV.U32 R6, RZ, RZ, R14 ;  /* 0x000000ffff067224 */ /* 0x000fe400078e000e */
[----:B------:R-:W-:Y:S02]  /*5b40*/  IMAD.MOV R7, RZ, RZ, -R5 ;  /* 0x000000ffff077224 */ /* 0x000fe400078e0a05 */
[----:B------:R-:W-:-:S02]  /*5b50*/  IMAD R4, R5, UR18, R4 ;  /* 0x0000001205047c24 */ /* 0x000fc4000f8e0204 */
[----:B------:R-:W-:Y:S01]  /*5b60*/  IMAD R20, R7, UR4, R20 ;  /* 0x0000000407147c24 */ /* 0x000fe2000f8e0214 */
[----:B------:R-:W-:Y:S01]  /*5b70*/  ULDC UR4, c[0x0][0x600] ;  /* 0x0001800000047ab9 */ /* 0x000fe20000000800 */
[----:B------:R-:W-:Y:S02]  /*5b80*/  IMAD R15, R4, UR5, R15 ;  /* 0x00000005040f7c24 */ /* 0x000fe4000f8e020f */
[----:B------:R-:W-:Y:S02]  /*5b90*/  IMAD R20, R20, UR4, R21 ;  /* 0x0000000414147c24 */ /* 0x000fe4000f8e0215 */
[----:B------:R-:W-:-:S03]  /*5ba0*/  IMAD.MOV.U32 R4, RZ, RZ, 0x1 ;  /* 0x00000001ff047424 */ /* 0x000fc600078e00ff */
[----:B------:R-:W-:Y:S02]  /*5bb0*/  SEL R21, R20, R15, !P2 ;  /* 0x0000000f14157207 */ /* 0x000fe40005000000 */
[----:B------:R-:W-:-:S07]  /*5bc0*/  SEL R20, R15, R20, !P2 ;  /* 0x000000140f147207 */ /* 0x000fce0005000000 */
.L_x_110:
[----:B------:R-:W-:Y:S05]  /*5bd0*/  BSYNC B1 ;  /* 0x0000000000017941 */ /* 0x000fea0003800000 */
.L_x_109:
[----:B------:R-:W-:-:S13]  /*5be0*/  LOP3.LUT P0, RZ, R4, 0xff, RZ, 0xc0, !PT ;  /* 0x000000ff04ff7812 */ /* 0x000fda000780c0ff */
[----:B------:R-:W-:Y:S05]  /*5bf0*/  @P0 BRA `(.L_x_113) ;  /* 0xfffffff4003c0947 */ /* 0x000fea000383ffff */
[----:B------:R-:W-:Y:S05]  /*5c00*/  BSYNC B0 ;  /* 0x0000000000007941 */ /* 0x000fea0003800000 */
.L_x_102:
[----:B------:R-:W-:-:S03]  /*5c10*/  UMOV UR4, 0xffffffff ;  /* 0xffffffff00047882 */ /* 0x000fc60000000000 */
[----:B------:R-:W-:Y:S05]  /*5c20*/  BRA.DIV UR4, `(.L_x_114) ;  /* 0x0000000604147947 */ /* 0x000fea000b800000 */
[----:B------:R-:W-:-:S13]  /*5c30*/  ELECT P6, URZ, PT ;  /* 0x00000000003f782f */ /* 0x000fda00038c0000 */
.L_x_128:
[----:B------:R-:W-:Y:S04]  /*5c40*/  BSSY B0, `(.L_x_115) ;  /* 0x000002b000007945 */ /* 0x000fe80003800000 */
[----:B------:R-:W-:Y:S05]  /*5c50*/  @!P6 BRA `(.L_x_116) ;  /* 0x0000000000a4e947 */ /* 0x000fea0003800000 */
[----:B------:R-:W-:-:S04]  /*5c60*/  LOP3.LUT R19, R19, 0x2, RZ, 0xfc, !PT ;  /* 0x0000000213137812 */ /* 0x000fc800078efcff */
[----:B------:R-:W-:-:S13]  /*5c70*/  ISETP.NE.AND P0, PT, R19, 0x3, PT ;  /* 0x000000031300780c */ /* 0x000fda0003f05270 */
[----:B------:R-:W-:Y:S05]  /*5c80*/  @!P0 BRA `(.L_x_117) ;  /* 0x0000000000048947 */ /* 0x000fea0003800000 */
[----:B------:R-:W-:Y:S01]  /*5c90*/  BPT.TRAP 0x1 ;  /* 0x000000040000795c */ /* 0x000fe20000300000 */
.L_x_117:
[----:B------:R-:W0:Y:S01]  /*5ca0*/  S2R R5, SR_CgaCtaId ;  /* 0x0000000000057919 */ /* 0x000e220000008800 */
[----:B------:R-:W-:Y:S02]  /*5cb0*/  MOV R2, 0x400 ;  /* 0x0000040000027802 */ /* 0x000fe40000000f00 */
[----:B------:R-:W-:Y:S02]  /*5cc0*/  SHF.L.U32 R4, R0, 0x1f, RZ ;  /* 0x0000001f00047819 */ /* 0x000fe400000006ff */
[----:B0-----:R-:W-:-:S05]  /*5cd0*/  LEA R2, R5, R2, 0x18 ;  /* 0x0000000205027211 */ /* 0x001fca00078ec0ff */
[----:B------:R-:W-:-:S04]  /*5ce0*/  VIADD R2, R2, 0x20 ;  /* 0x0000002002027836 */ /* 0x000fc80000000000 */
[C---:B------:R-:W-:Y:S02]  /*5cf0*/  IMAD R7, R3.reuse, 0x8, R2 ;  /* 0x0000000803077824 */ /* 0x040fe400078e0202 */
[----:B------:R-:W-:Y:S02]  /*5d00*/  VIADD R3, R3, 0x1 ;  /* 0x0000000103037836 */ /* 0x000fe40000000000 */
[----:B------:R-:W0:Y:S03]  /*5d10*/  SYNCS.PHASECHK.TRANS64.TRYWAIT P0, [R7+URZ], R4 ;  /* 0x00000004070075a7 */ /* 0x000e26000800017f */
[----:B------:R-:W-:-:S04]  /*5d20*/  ISETP.NE.AND P1, PT, R3, 0x4, PT ;  /* 0x000000040300780c */ /* 0x000fc80003f25270 */
[----:B------:R-:W-:Y:S02]  /*5d30*/  SEL R5, RZ, 0x1, P1 ;  /* 0x00000001ff057807 */ /* 0x000fe40000800000 */
[----:B------:R-:W-:Y:S02]  /*5d40*/  SEL R3, R3, RZ, P1 ;  /* 0x000000ff03037207 */ /* 0x000fe40000800000 */
[----:B------:R-:W-:-:S03]  /*5d50*/  LOP3.LUT R6, R0, R5, RZ, 0x3c, !PT ;  /* 0x0000000500067212 */ /* 0x000fc600078e3cff */
[----:B------:R-:W-:Y:S01]  /*5d60*/  IMAD R8, R3, 0x8, R2 ;  /* 0x0000000803087824 */ /* 0x000fe200078e0202 */
[----:B------:R-:W-:Y:S01]  /*5d70*/  SHF.L.U32 R5, R6, 0x1f, RZ ;  /* 0x0000001f06057819 */ /* 0x000fe200000006ff */
[----:B0-----:R-:W-:Y:S06]  /*5d80*/  @!P0 BRA `(.L_x_118) ;  /* 0x0000000000dc8947 */ /* 0x001fec0003800000 */
.L_x_129:
[----:B------:R-:W1:Y:S01]  /*5d90*/  SYNCS.PHASECHK.TRANS64.TRYWAIT P0, [R8+URZ], R5 ;  /* 0x00000005080075a7 */ /* 0x000e62000800017f */
[----:B------:R-:W-:-:S05]  /*5da0*/  VIADD R0, R3, 0x1 ;  /* 0x0000000103007836 */ /* 0x000fca0000000000 */
[----:B------:R-:W-:-:S04]  /*5db0*/  ISETP.NE.AND P1, PT, R0, 0x4, PT ;  /* 0x000000040000780c */ /* 0x000fc80003f25270 */
[----:B------:R-:W-:Y:S02]  /*5dc0*/  SEL R3, RZ, 0x1, P1 ;  /* 0x00000001ff037807 */ /* 0x000fe40000800000 */
[----:B0-----:R-:W-:Y:S02]  /*5dd0*/  SEL R7, R0, RZ, P1 ;  /* 0x000000ff00077207 */ /* 0x001fe40000800000 */
[----:B------:R-:W-:-:S03]  /*5de0*/  LOP3.LUT R9, R6, R3, RZ, 0x3c, !PT ;  /* 0x0000000306097212 */ /* 0x000fc600078e3cff */
[----:B------:R-:W-:Y:S01]  /*5df0*/  IMAD R11, R7, 0x8, R2 ;  /* 0x00000008070b7824 */ /* 0x000fe200078e0202 */
[----:B------:R-:W-:Y:S01]  /*5e00*/  SHF.L.U32 R6, R9, 0x1f, RZ ;  /* 0x0000001f09067819 */ /* 0x000fe200000006ff */
[----:B-1----:R-:W-:Y:S06]  /*5e10*/  @!P0 BRA `(.L_x_119) ;  /* 0x0000000000cc8947 */ /* 0x002fec0003800000 */
.L_x_130:
[----:B------:R-:W1:Y:S01]  /*5e20*/  SYNCS.PHASECHK.TRANS64.TRYWAIT P0, [R11+URZ], R6 ;  /* 0x000000060b0075a7 */ /* 0x000e62000800017f */
[----:B------:R-:W-:-:S05]  /*5e30*/  VIADD R0, R7, 0x1 ;  /* 0x0000000107007836 */ /* 0x000fca0000000000 */
[----:B------:R-:W-:-:S04]  /*5e40*/  ISETP.NE.AND P1, PT, R0, 0x4, PT ;  /* 0x000000040000780c */ /* 0x000fc80003f25270 */
[----:B------:R-:W-:Y:S02]  /*5e50*/  SEL R4, RZ, 0x1, P1 ;  /* 0x00000001ff047807 */ /* 0x000fe40000800000 */
[----:B------:R-:W-:Y:S02]  /*5e60*/  SEL R3, R0, RZ, P1 ;  /* 0x000000ff00037207 */ /* 0x000fe40000800000 */
[----:B------:R-:W-:Y:S01]  /*5e70*/  LOP3.LUT R0, R9, R4, RZ, 0x3c, !PT ;  /* 0x0000000409007212 */ /* 0x000fe200078e3cff */
[----:B-1----:R-:W-:Y:S06]  /*5e80*/  @!P0 BRA `(.L_x_120) ;  /* 0x0000000000c48947 */ /* 0x002fec0003800000 */
.L_x_131:
[----:B------:R-:W-:Y:S01]  /*5e90*/  IMAD R3, R3, 0x8, R2 ;  /* 0x0000000803037824 */ /* 0x000fe200078e0202 */
[----:B------:R-:W-:-:S07]  /*5ea0*/  SHF.L.U32 R0, R0, 0x1f, RZ ;  /* 0x0000001f00007819 */ /* 0x000fce00000006ff */
.L_x_121:
[----:B--2---:R2:W3:Y:S02]  /*5eb0*/  SYNCS.PHASECHK.TRANS64.TRYWAIT P0, [R3+URZ], R0 ;  /* 0x00000000030075a7 */ /* 0x0044e4000800017f */
[----:B---3--:R-:W-:Y:S05]  /*5ec0*/  @!P0 NANOSLEEP.SYNCS 0x989680 ;  /* 0x009896800000895d */ /* 0x008fea0003900000 */
[----:B------:R-:W3:Y:S02]  /*5ed0*/  @!P0 SYNCS.PHASECHK.TRANS64 P0, [R3+URZ], R0 ;  /* 0x00000000030085a7 */ /* 0x000ee4000800007f */
[----:B---3--:R-:W-:Y:S05]  /*5ee0*/  @!P0 BRA `(.L_x_121) ;  /* 0xfffffffc00f08947 */ /* 0x008fea000383ffff */
.L_x_116:
[----:B------:R-:W-:Y:S05]  /*5ef0*/  BSYNC B0 ;  /* 0x0000000000007941 */ /* 0x000fea0003800000 */
.L_x_115:
[----:B------:R-:W-:Y:S05]  /*5f00*/  EXIT ;  /* 0x000000000000794d */ /* 0x000fea0003800000 */
.L_x_21:
[----:B---3--:R3:W4:Y:S02]  /*5f10*/  SYNCS.PHASECHK.TRANS64.TRYWAIT P1, [R3+URZ], R0 ;  /* 0x00000000030075a7 */ /* 0x008724000802017f */
[----:B----4-:R-:W-:Y:S05]  /*5f20*/  @!P1 NANOSLEEP.SYNCS 0x989680 ;  /* 0x009896800000995d */ /* 0x010fea0003900000 */
[----:B------:R-:W4:Y:S02]  /*5f30*/  @!P1 SYNCS.PHASECHK.TRANS64 P1, [R3+URZ], R0 ;  /* 0x00000000030095a7 */ /* 0x000f24000802007f */
[----:B----4-:R-:W-:Y:S05]  /*5f40*/  @!P1 BRA `(.L_x_21) ;  /* 0xfffffffc00f09947 */ /* 0x010fea000383ffff */
[----:B------:R-:W-:Y:S05]  /*5f50*/  BRA `(.L_x_20) ;  /* 0xffffffb4006c7947 */ /* 0x000fea000383ffff */
.L_x_26:
[----:B-1----:R1:W2:Y:S02]  /*5f60*/  SYNCS.PHASECHK.TRANS64.TRYWAIT P1, [R5+URZ], R4 ;  /* 0x00000004050075a7 */ /* 0x0022a4000802017f */
[----:B--2---:R-:W-:Y:S05]  /*5f70*/  @!P1 NANOSLEEP.SYNCS 0x989680 ;  /* 0x009896800000995d */ /* 0x004fea0003900000 */
[----:B------:R-:W2:Y:S02]  /*5f80*/  @!P1 SYNCS.PHASECHK.TRANS64 P1, [R5+URZ], R4 ;  /* 0x00000004050095a7 */ /* 0x000ea4000802007f */
[----:B--2---:R-:W-:Y:S05]  /*5f90*/  @!P1 BRA `(.L_x_26) ;  /* 0xfffffffc00f09947 */ /* 0x004fea000383ffff */
[----:B------:R-:W-:Y:S05]  /*5fa0*/  BRA `(.L_x_25) ;  /* 0xffffffb8005c7947 */ /* 0x000fea000383ffff */
.L_x_103:
[----:B------:R-:W-:Y:S01]  /*5fb0*/  BSSY B1, `(.L_x_122) ;  /* 0x0000006000017945 */ /* 0x000fe20003800000 */
[----:B------:R-:W-:-:S07]  /*5fc0*/  IMAD.MOV.U32 R15, RZ, RZ, -0x1 ;  /* 0xffffffffff0f7424 */ /* 0x000fce00078e00ff */
[----:B------:R-:W-:Y:S05]  /*5fd0*/  WARPSYNC.COLLECTIVE R15, `(.L_x_123) ;  /* 0x000000000f0c7348 */ /* 0x000fea0003c00000 */
[----:B------:R-:W-:Y:S02]  /*5fe0*/  ELECT P6, UR62, PT ;  /* 0x00000000003e782f */ /* 0x000fe400038c0000 */
[----:B------:R-:W-:Y:S01]  /*5ff0*/  MOV R14, UR62 ;  /* 0x0000003e000e7c02 */ /* 0x000fe20008000f00 */
[----:B------:R-:W-:Y:S10]  /*6000*/  ENDCOLLECTIVE ;  /* 0x000000000000791b */ /* 0x000ff40003800000 */
.L_x_123:
[----:B------:R-:W-:Y:S05]  /*6010*/  BSYNC B1 ;  /* 0x0000000000017941 */ /* 0x000fea0003800000 */
.L_x_122:
[----:B------:R-:W-:Y:S05]  /*6020*/  BRA `(.L_x_124) ;  /* 0xfffffff0003c7947 */ /* 0x000fea000383ffff */
.L_x_106:
[----:B0-----:R0:W1:Y:S02]  /*6030*/  SYNCS.PHASECHK.TRANS64.TRYWAIT P0, [R20+URZ+0x20], R7 ;  /* 0x00002007140075a7 */ /* 0x001064000800017f */
[----:B-1----:R-:W-:Y:S05]  /*6040*/  @!P0 NANOSLEEP.SYNCS 0x989680 ;  /* 0x009896800000895d */ /* 0x002fea0003900000 */
[----:B------:R-:W1:Y:S02]  /*6050*/  @!P0 SYNCS.PHASECHK.TRANS64 P0, [R20+URZ+0x20], R7 ;  /* 0x00002007140085a7 */ /* 0x000e64000800007f */
[----:B-1----:R-:W-:Y:S05]  /*6060*/  @!P0 BRA `(.L_x_106) ;  /* 0xfffffffc00f08947 */ /* 0x002fea000383ffff */
[----:B------:R-:W-:Y:S05]  /*6070*/  BRA `(.L_x_125) ;  /* 0xfffffff000747947 */ /* 0x000fea000383ffff */
.L_x_114:
[----:B------:R-:W-:Y:S01]  /*6080*/  BSSY B0, `(.L_x_126) ;  /* 0x0000006000007945 */ /* 0x000fe20003800000 */
[----:B------:R-:W-:-:S07]  /*6090*/  IMAD.MOV.U32 R15, RZ, RZ, -0x1 ;  /* 0xffffffffff0f7424 */ /* 0x000fce00078e00ff */
[----:B------:R-:W-:Y:S05]  /*60a0*/  WARPSYNC.COLLECTIVE R15, `(.L_x_127) ;  /* 0x000000000f0c7348 */ /* 0x000fea0003c00000 */
[----:B------:R-:W-:Y:S02]  /*60b0*/  ELECT P6, UR62, PT ;  /* 0x00000000003e782f */ /* 0x000fe400038c0000 */
[----:B------:R-:W-:Y:S01]  /*60c0*/  MOV R14, UR62 ;  /* 0x0000003e000e7c02 */ /* 0x000fe20008000f00 */
[----:B------:R-:W-:Y:S10]  /*60d0*/  ENDCOLLECTIVE ;  /* 0x000000000000791b */ /* 0x000ff40003800000 */
.L_x_127:
[----:B------:R-:W-:Y:S05]  /*60e0*/  BSYNC B0 ;  /* 0x0000000000007941 */ /* 0x000fea0003800000 */
.L_x_126:
[----:B------:R-:W-:Y:S05]  /*60f0*/  BRA `(.L_x_128) ;  /* 0xfffffff800d07947 */ /* 0x000fea000383ffff */
.L_x_118:
[----:B0-----:R0:W1:Y:S02]  /*6100*/  SYNCS.PHASECHK.TRANS64.TRYWAIT P0, [R7+URZ], R4 ;  /* 0x00000004070075a7 */ /* 0x001064000800017f */
[----:B-1----:R-:W-:Y:S05]  /*6110*/  @!P0 NANOSLEEP.SYNCS 0x989680 ;  /* 0x009896800000895d */ /* 0x002fea0003900000 */
[----:B------:R-:W1:Y:S02]  /*6120*/  @!P0 SYNCS.PHASECHK.TRANS64 P0, [R7+URZ], R4 ;  /* 0x00000004070085a7 */ /* 0x000e64000800007f */
[----:B-1----:R-:W-:Y:S05]  /*6130*/  @!P0 BRA `(.L_x_118) ;  /* 0xfffffffc00f08947 */ /* 0x002fea000383ffff */
[----:B------:R-:W-:Y:S05]  /*6140*/  BRA `(.L_x_129) ;  /* 0xfffffffc00107947 */ /* 0x000fea000383ffff */
.L_x_119:
[----:B0-----:R0:W1:Y:S02]  /*6150*/  SYNCS.PHASECHK.TRANS64.TRYWAIT P0, [R8+URZ], R5 ;  /* 0x00000005080075a7 */ /* 0x001064000800017f */
[----:B-1----:R-:W-:Y:S05]  /*6160*/  @!P0 NANOSLEEP.SYNCS 0x989680 ;  /* 0x009896800000895d */ /* 0x002fea0003900000 */
[----:B------:R-:W1:Y:S02]  /*6170*/  @!P0 SYNCS.PHASECHK.TRANS64 P0, [R8+URZ], R5 ;  /* 0x00000005080085a7 */ /* 0x000e64000800007f */
[----:B-1----:R-:W-:Y:S05]  /*6180*/  @!P0 BRA `(.L_x_119) ;  /* 0xfffffffc00f08947 */ /* 0x002fea000383ffff */
[----:B------:R-:W-:Y:S05]  /*6190*/  BRA `(.L_x_130) ;  /* 0xfffffffc00207947 */ /* 0x000fea000383ffff */
.L_x_120:
[----:B-1----:R1:W2:Y:S02]  /*61a0*/  SYNCS.PHASECHK.TRANS64.TRYWAIT P0, [R11+URZ], R6 ;  /* 0x000000060b0075a7 */ /* 0x0022a4000800017f */
[----:B--2---:R-:W-:Y:S05]  /*61b0*/  @!P0 NANOSLEEP.SYNCS 0x989680 ;  /* 0x009896800000895d */ /* 0x004fea0003900000 */
[----:B------:R-:W2:Y:S02]  /*61c0*/  @!P0 SYNCS.PHASECHK.TRANS64 P0, [R11+URZ], R6 ;  /* 0x000000060b0085a7 */ /* 0x000ea4000800007f */
[----:B--2---:R-:W-:Y:S05]  /*61d0*/  @!P0 BRA `(.L_x_120) ;  /* 0xfffffffc00f08947 */ /* 0x004fea000383ffff */
[----:B------:R-:W-:Y:S05]  /*61e0*/  BRA `(.L_x_131) ;  /* 0xfffffffc00287947 */ /* 0x000fea000383ffff */
.L_x_132:
[----:B------:R-:W-:-:S00]  /*61f0*/  BRA `(.L_x_132) ;  /* 0xfffffffc00fc7947 */ /* 0x000fc0000383ffff */
[----:B------:R-:W-:-:S00]  /*6200*/  NOP ;  /* 0x0000000000007918 */ /* 0x000fc00000000000 */
[----:B------:R-:W-:-:S00]  /*6210*/  NOP ;  /* 0x0000000000007918 */ /* 0x000fc00000000000 */
[----:B------:R-:W-:-:S00]  /*6220*/  NOP ;  /* 0x0000000000007918 */ /* 0x000fc00000000000 */
[----:B------:R-:W-:-:S00]  /*6230*/  NOP ;  /* 0x0000000000007918 */ /* 0x000fc00000000000 */
[----:B------:R-:W-:-:S00]  /*6240*/  NOP ;  /* 0x0000000000007918 */ /* 0x000fc00000000000 */
[----:B------:R-:W-:-:S00]  /*6250*/  NOP ;  /* 0x0000000000007918 */ /* 0x000fc00000000000 */
[----:B------:R-:W-:-:S00]  /*6260*/  NOP ;  /* 0x0000000000007918 */ /* 0x000fc00000000000 */
[----:B------:R-:W-:-:S00]  /*6270*/  NOP ;  /* 0x0000000000007918 */ /* 0x000fc00000000000 */
.L_x_133:


//--------------------- .nv.global.init           --------------------------
	.section	.nv.global.init,"aw",@progbits
.nv.global.init:
	.type		$str$22,@object
	.size		$str$22,($str$23 - $str$22)
$str$22:
        /*0000*/ 	.byte	0x6b, 0x5f, 0x74, 0x69, 0x6c, 0x65, 0x5f, 0x63, 0x6f, 0x75, 0x6e, 0x74, 0x20, 0x3e, 0x3d, 0x20
        /*0010*/ 	.byte	0x31, 0x00
	.type		$str$23,@object
	.size		$str$23,(__unnamed_1 - $str$23)
$str$23:
        /*0012*/ 	.byte	0x2f, 0x74, 0x6d, 0x70, 0x2f, 0x63, 0x75, 0x74, 0x6c, 0x61, 0x73, 0x73, 0x5f, 0x73, 0x77, 0x65
        /*0022*/ 	.byte	0x65, 0x70, 0x5f, 0x73, 0x72, 0x63, 0x2f, 0x69, 0x6e, 0x63, 0x6c, 0x75, 0x64, 0x65, 0x2f, 0x63
        /*0032*/ 	.byte	0x75, 0x74, 0x6c, 0x61, 0x73, 0x73, 0x2f, 0x67, 0x65, 0x6d, 0x6d, 0x2f, 0x63, 0x6f, 0x6c, 0x6c
        /*0042*/ 	.byte	0x65, 0x63, 0x74, 0x69, 0x76, 0x65, 0x2f, 0x73, 0x6d, 0x39, 0x30, 0x5f, 0x6d, 0x6d, 0x61, 0x5f
        /*0052*/ 	.byte	0x74, 0x6d, 0x61, 0x5f, 0x67, 0x6d, 0x6d, 0x61, 0x5f, 0x73, 0x73, 0x5f, 0x77, 0x61, 0x72, 0x70
        /*0062*/ 	.byte	0x73, 0x70, 0x65, 0x63, 0x69, 0x61, 0x6c, 0x69, 0x7a, 0x65, 0x64, 0x2e, 0x68, 0x70, 0x70, 0x00
	.type		__unnamed_1,@object
	.size		__unnamed_1,(.L_0 - __unnamed_1)
__unnamed_1:
        /*0072*/ 	.byte	0x76, 0x6f, 0x69, 0x64, 0x20, 0x63, 0x75, 0x74, 0x6c, 0x61, 0x73, 0x73, 0x3a, 0x3a, 0x67, 0x65
        /* <DEDUP_REMOVED lines=177> */
        /*0b92*/ 	.byte	0x74, 0x69, 0x74, 0x79, 0x5d, 0x00
.L_0:


//--------------------- .nv.shared._ZN7cutlass13device_kernelINS_4gemm6kernel13GemmUniversalIN4cute5tupleIJiiiiEEENS1_10collective13CollectiveMmaINS1_34MainloopSm90TmaGmmaWarpSpecializedILi4ENS5_IJNS4_1CILi2EEENSA_ILi1EEESC_EEENS1_35KernelTmaWarpSpecializedCooperativeEEENS5_IJNSA_ILi128EEENSA_ILi64EEENSA_ILi32EEEEEENS_10tfloat32_tENS5_IJlSC_lEEESK_SL_NS4_8TiledMMAINS4_8MMA_AtomIJNS4_4SM904GMMA29MMA_64x64x8_F32TF32TF32_SS_TNILNSP_7ScaleInE1ELSR_1EEEEEENS4_6LayoutISD_NS5_IJSC_NSA_ILi0EEESV_EEEEENS5_IJNS4_10UnderscoreESY_SY_EEEEENS4_13SM90_TMA_LOADENS4_14ComposedLayoutINS4_7SwizzleILi3ELi4ELi3EEENS4_18smem_ptr_flag_bitsILi32EEENSU_INS5_IJNSA_ILi8EEESI_EEENS5_IJSI_SC_EEEEEEEvNS4_8identityENS4_23SM90_TMA_LOAD_MULTICASTES1B_vS1C_EENS_8epilogue10collective6detail29Sm90TmaWarpSpecializedAdapterINS1G_15DefaultEpilogueISK_SL_SL_NS1F_6thread17LinearCombinationISK_Li1EffLNS1K_9ScaleType4KindE0ELNS_15FloatRoundStyleE2ESK_EENS1_15EpilogueDefaultEEEEEvvEEEEvNT_6ParamsE --------------------------
	.section	.nv.shared._ZN7cutlass13device_kernelINS_4gemm6kernel13GemmUniversalIN4cute5tupleIJiiiiEEENS1_10collective13CollectiveMmaINS1_34MainloopSm90TmaGmmaWarpSpecializedILi4ENS5_IJNS4_1CILi2EEENSA_ILi1EEESC_EEENS1_35KernelTmaWarpSpecializedCooperativeEEENS5_IJNSA_ILi128EEENSA_ILi64EEENSA_ILi32EEEEEENS_10tfloat32_tENS5_IJlSC_lEEESK_SL_NS4_8TiledMMAINS4_8MMA_AtomIJNS4_4SM904GMMA29MMA_64x64x8_F32TF32TF32_SS_TNILNSP_7ScaleInE1ELSR_1EEEEEENS4_6LayoutISD_NS5_IJSC_NSA_ILi0EEESV_EEEEENS5_IJNS4_10UnderscoreESY_SY_EEEEENS4_13SM90_TMA_LOADENS4_14ComposedLayoutINS4_7SwizzleILi3ELi4ELi3EEENS4_18smem_ptr_flag_bitsILi32EEENSU_INS5_IJNSA_ILi8EEESI_EEENS5_IJSI_SC_EEEEEEEvNS4_8identityENS4_23SM90_TMA_LOAD_MULTICASTES1B_vS1C_EENS_8epilogue10collective6detail29Sm90TmaWarpSpecializedAdapterINS1G_15DefaultEpilogueISK_SL_SL_NS1F_6thread17LinearCombinationISK_Li1EffLNS1K_9ScaleType4KindE0ELNS_15FloatRoundStyleE2ESK_EENS1_15EpilogueDefaultEEEEEvvEEEEvNT_6ParamsE,"aw",@nobits
	.sectionflags	@""
	.align	16
	.zero		1024


//--------------------- .nv.shared.reserved.0     --------------------------
	.section	.nv.shared.reserved.0,"aw",@nobits
	.weak		__nv_reservedSMEM_offset_0_alias
	.size		__nv_reservedSMEM_offset_0_alias, 0, 0
	.other		__nv_reservedSMEM_offset_0_alias,@"STO_CUDA_RESERVED_SHARED STV_DEFAULT"
__nv_reservedSMEM_offset_0_alias:
	.zero		0


//--------------------- .nv.global                --------------------------
	.section	.nv.global,"aw",@nobits
.nv.global:
	.type		_ZN39_INTERNAL_6543233d_4_k_cu_9121ed02_64084cute1_E,@object
	.size		_ZN39_INTERNAL_6543233d_4_k_cu_9121ed02_64084cute1_E,(_ZN39_INTERNAL_6543233d_4_k_cu_9121ed02_64084cuda3std3__45__cpo6cbeginE - _ZN39_INTERNAL_6543233d_4_k_cu_9121ed02_64084cute1_E)
_ZN39_INTERNAL_6543233d_4_k_cu_9121ed02_64084cute1_E:
	.zero		1
	.type		_ZN39_INTERNAL_6543233d_4_k_cu_9121ed02_64084cuda3std3__45__cpo6cbeginE,@object
	.size		_ZN39_INTERNAL_6543233d_4_k_cu_9121ed02_64084cuda3std3__45__cpo6cbeginE,(_ZN39_INTERNAL_6543233d_4_k_cu_9121ed02_64084cuda3std3__48in_placeE - _ZN39_INTERNAL_6543233d_4_k_cu_9121ed02_64084cuda3std3__45__cpo6cbeginE)
_ZN39_INTERNAL_6543233d_4_k_cu_9121ed02_64084cuda3std3__45__cpo6cbeginE:
	.zero		1
	.type		_ZN39_INTERNAL_6543233d_4_k_cu_9121ed02_64084cuda3std3__48in_placeE,@object
	.size		_ZN39_INTERNAL_6543233d_4_k_cu_9121ed02_64084cuda3std3__48in_placeE,(_ZN39_INTERNAL_6543233d_4_k_cu_9121ed02_64084cuda3std6ranges3__45__cpo9iter_moveE - _ZN39_INTERNAL_6543233d_4_k_cu_9121ed02_64084cuda3std3__48in_placeE)
_ZN39_INTERNAL_6543233d_4_k_cu_9121ed02_64084cuda3std3__48in_placeE:
	.zero		1
	.type		_ZN39_INTERNAL_6543233d_4_k_cu_9121ed02_64084cuda3std6ranges3__45__cpo9iter_moveE,@object
	.size		_ZN39_INTERNAL_6543233d_4_k_cu_9121ed02_64084cuda3std6ranges3__45__cpo9iter_moveE,(_ZN39_INTERNAL_6543233d_4_k_cu_9121ed02_64084cuda3std3__45__cpo5beginE - _ZN39_INTERNAL_6543233d_4_k_cu_9121ed02_64084cuda3std6ranges3__45__cpo9iter_moveE)
_ZN39_INTERNAL_6543233d_4_k_cu_9121ed02_64084cuda3std6ranges3__45__cpo9iter_moveE:
	.zero		1
	.type		_ZN39_INTERNAL_6543233d_4_k_cu_9121ed02_64084cuda3std3__45__cpo5beginE,@object
	.size		_ZN39_INTERNAL_6543233d_4_k_cu_9121ed02_64084cuda3std3__45__cpo5beginE,(_ZN39_INTERNAL_6543233d_4_k_cu_9121ed02_64084cuda3std3__441_GLOBAL__N__6543233d_4_k_cu_9121ed02_64086ignoreE - _ZN39_INTERNAL_6543233d_4_k_cu_9121ed02_64084cuda3std3__45__cpo5beginE)
_ZN39_INTERNAL_6543233d_4_k_cu_9121ed02_64084cuda3std3__45__cpo5beginE:
	.zero		1
	.type		_ZN39_INTERNAL_6543233d_4_k_cu_9121ed02_64084cuda3std3__441_GLOBAL__N__6543233d_4_k_cu_9121ed02_64086ignoreE,@object
	.size		_ZN39_INTERNAL_6543233d_4_k_cu_9121ed02_64084cuda3std3__441_GLOBAL__N__6543233d_4_k_cu_9121ed02_64086ignoreE,(_ZN39_INTERNAL_6543233d_4_k_cu_9121ed02_64084cute7productE - _ZN39_INTERNAL_6543233d_4_k_cu_9121ed02_64084cuda3std3__441_GLOBAL__N__6543233d_4_k_cu_9121ed02_64086ignoreE)
_ZN39_INTERNAL_6543233d_4_k_cu_9121ed02_64084cuda3std3__441_GLOBAL__N__6543233d_4_k_cu_9121ed02_64086ignoreE:
	.zero		1
	.type		_ZN39_INTERNAL_6543233d_4_k_cu_9121ed02_64084cute7productE,@object
	.size		_ZN39_INTERNAL_6543233d_4_k_cu_9121ed02_64084cute7productE,(_ZN39_INTERNAL_6543233d_4_k_cu_9121ed02_64084cuda3std3__45__cpo3endE - _ZN39_INTERNAL_6543233d_4_k_cu_9121ed02_64084cute7productE)
_ZN39_INTERNAL_6543233d_4_k_cu_9121ed02_64084cute7productE:
	.zero		1
	.type		_ZN39_INTERNAL_6543233d_4_k_cu_9121ed02_64084cuda3std3__45__cpo3endE,@object
	.size		_ZN39_INTERNAL_6543233d_4_k_cu_9121ed02_64084cuda3std3__45__cpo3endE,(_ZN39_INTERNAL_6543233d_4_k_cu_9121ed02_64084cuda3std3__419piecewise_constructE - _ZN39_INTERNAL_6543233d_4_k_cu_9121ed02_64084cuda3std3__45__cpo3endE)
_ZN39_INTERNAL_6543233d_4_k_cu_9121ed02_64084cuda3std3__45__cpo3endE:
	.zero		1
	.type		_ZN39_INTERNAL_6543233d_4_k_cu_9121ed02_64084cuda3std3__419piecewise_constructE,@object
	.size		_ZN39_INTERNAL_6543233d_4_k_cu_9121ed02_64084cuda3std3__419piecewise_constructE,(_ZN39_INTERNAL_6543233d_4_k_cu_9121ed02_64084cuda3std3__45__cpo4cendE - _ZN39_INTERNAL_6543233d_4_k_cu_9121ed02_64084cuda3std3__419piecewise_constructE)
_ZN39_INTERNAL_6543233d_4_k_cu_9121ed02_64084cuda3std3__419piecewise_constructE:
	.zero		1
	.type		_ZN39_INTERNAL_6543233d_4_k_cu_9121ed02_64084cuda3std3__45__cpo4cendE,@object
	.size		_ZN39_INTERNAL_6543233d_4_k_cu_9121ed02_64084cuda3std3__45__cpo4cendE,(_ZN39_INTERNAL_6543233d_4_k_cu_9121ed02_64084cuda3std6ranges3__45__cpo4swapE - _ZN39_INTERNAL_6543233d_4_k_cu_9121ed02_64084cuda3std3__45__cpo4cendE)
_ZN39_INTERNAL_6543233d_4_k_cu_9121ed02_64084cuda3std3__45__cpo4cendE:
	.zero		1
	.type		_ZN39_INTERNAL_6543233d_4_k_cu_9121ed02_64084cuda3std6ranges3__45__cpo4swapE,@object
	.size		_ZN39_INTERNAL_6543233d_4_k_cu_9121ed02_64084cuda3std6ranges3__45__cpo4swapE,(.L_8 - _ZN39_INTERNAL_6543233d_4_k_cu_9121ed02_64084cuda3std6ranges3__45__cpo4swapE)
_ZN39_INTERNAL_6543233d_4_k_cu_9121ed02_64084cuda3std6ranges3__45__cpo4swapE:
	.zero		1
.L_8:


//--------------------- .nv.constant0._ZN7cutlass13device_kernelINS_4gemm6kernel13GemmUniversalIN4cute5tupleIJiiiiEEENS1_10collective13CollectiveMmaINS1_34MainloopSm90TmaGmmaWarpSpecializedILi4ENS5_IJNS4_1CILi2EEENSA_ILi1EEESC_EEENS1_35KernelTmaWarpSpecializedCooperativeEEENS5_IJNSA_ILi128EEENSA_ILi64EEENSA_ILi32EEEEEENS_10tfloat32_tENS5_IJlSC_lEEESK_SL_NS4_8TiledMMAINS4_8MMA_AtomIJNS4_4SM904GMMA29MMA_64x64x8_F32TF32TF32_SS_TNILNSP_7ScaleInE1ELSR_1EEEEEENS4_6LayoutISD_NS5_IJSC_NSA_ILi0EEESV_EEEEENS5_IJNS4_10UnderscoreESY_SY_EEEEENS4_13SM90_TMA_LOADENS4_14ComposedLayoutINS4_7SwizzleILi3ELi4ELi3EEENS4_18smem_ptr_flag_bitsILi32EEENSU_INS5_IJNSA_ILi8EEESI_EEENS5_IJSI_SC_EEEEEEEvNS4_8identityENS4_23SM90_TMA_LOAD_MULTICASTES1B_vS1C_EENS_8epilogue10collective6detail29Sm90TmaWarpSpecializedAdapterINS1G_15DefaultEpilogueISK_SL_SL_NS1F_6thread17LinearCombinationISK_Li1EffLNS1K_9ScaleType4KindE0ELNS_15FloatRoundStyleE2ESK_EENS1_15EpilogueDefaultEEEEEvvEEEEvNT_6ParamsE --------------------------
	.section	.nv.constant0._ZN7cutlass13device_kernelINS_4gemm6kernel13GemmUniversalIN4cute5tupleIJiiiiEEENS1_10collective13CollectiveMmaINS1_34MainloopSm90TmaGmmaWarpSpecializedILi4ENS5_IJNS4_1CILi2EEENSA_ILi1EEESC_EEENS1_35KernelTmaWarpSpecializedCooperativeEEENS5_IJNSA_ILi128EEENSA_ILi64EEENSA_ILi32EEEEEENS_10tfloat32_tENS5_IJlSC_lEEESK_SL_NS4_8TiledMMAINS4_8MMA_AtomIJNS4_4SM904GMMA29MMA_64x64x8_F32TF32TF32_SS_TNILNSP_7ScaleInE1ELSR_1EEEEEENS4_6LayoutISD_NS5_IJSC_NSA_ILi0EEESV_EEEEENS5_IJNS4_10UnderscoreESY_SY_EEEEENS4_13SM90_TMA_LOADENS4_14ComposedLayoutINS4_7SwizzleILi3ELi4ELi3EEENS4_18smem_ptr_flag_bitsILi32EEENSU_INS5_IJNSA_ILi8EEESI_EEENS5_IJSI_SC_EEEEEEEvNS4_8identityENS4_23SM90_TMA_LOAD_MULTICASTES1B_vS1C_EENS_8epilogue10collective6detail29Sm90TmaWarpSpecializedAdapterINS1G_15DefaultEpilogueISK_SL_SL_NS1F_6thread17LinearCombinationISK_Li1EffLNS1K_9ScaleType4KindE0ELNS_15FloatRoundStyleE2ESK_EENS1_15EpilogueDefaultEEEEEvvEEEEvNT_6ParamsE,"a",@progbits
	.sectionflags	@""
	.align	4
.nv.constant0._ZN7cutlass13device_kernelINS_4gemm6kernel13GemmUniversalIN4cute5tupleIJiiiiEEENS1_10collective13CollectiveMmaINS1_34MainloopSm90TmaGmmaWarpSpecializedILi4ENS5_IJNS4_1CILi2EEENSA_ILi1EEESC_EEENS1_35KernelTmaWarpSpecializedCooperativeEEENS5_IJNSA_ILi128EEENSA_ILi64EEENSA_ILi32EEEEEENS_10tfloat32_tENS5_IJlSC_lEEESK_SL_NS4_8TiledMMAINS4_8MMA_AtomIJNS4_4SM904GMMA29MMA_64x64x8_F32TF32TF32_SS_TNILNSP_7ScaleInE1ELSR_1EEEEEENS4_6LayoutISD_NS5_IJSC_NSA_ILi0EEESV_EEEEENS5_IJNS4_10UnderscoreESY_SY_EEEEENS4_13SM90_TMA_LOADENS4_14ComposedLayoutINS4_7SwizzleILi3ELi4ELi3EEENS4_18smem_ptr_flag_bitsILi32EEENSU_INS5_IJNSA_ILi8EEESI_EEENS5_IJSI_SC_EEEEEEEvNS4_8identityENS4_23SM90_TMA_LOAD_MULTICASTES1B_vS1C_EENS_8epilogue10collective6detail29Sm90TmaWarpSpecializedAdapterINS1G_15DefaultEpilogueISK_SL_SL_NS1F_6thread17LinearCombinationISK_Li1EffLNS1K_9ScaleType4KindE0ELNS_15FloatRoundStyleE2ESK_EENS1_15EpilogueDefaultEEEEEvvEEEEvNT_6ParamsE:
	.zero		1664


//--------------------- SYMBOLS --------------------------

	.type		.nv.reservedSmem.offset0,@object
	.size		.nv.reservedSmem.offset0,0x4
	.type		__assertfail,@function
